	.target	sm_90a

	.elftype	@"ET_EXEC"


//--------------------- .note.nv.tkinfo           --------------------------
	.section	.note.nv.tkinfo,"",@"SHT_NOTE"
	.sectionflags	@"SHF_NOTE_NV_TKINFO"
	.tkinfo
        /*0018*/ 	.word	0x00000002
        /*0030*/ 	.string	""
        /*0030*/ 	.string	"ptxas"
        /*0030*/ 	.string	"Cuda compilation tools, release 13.0, V13.0.88"
        /*0030*/ 	.string	"Build cuda_13.0.r13.0/compiler.36424714_0"
        /*0030*/ 	.string	"-arch sm_90a -m 64 "



//--------------------- .note.nv.cuinfo           --------------------------
	.section	.note.nv.cuinfo,"",@"SHT_NOTE"
	.sectionflags	@"SHF_NOTE_NV_CUINFO"
        /*0018*/ 	.short	0x0002
        /*001a*/ 	.short	0x005a
        /*001c*/ 	.short	0x0082
	.zero		2


//--------------------- .nv.info                  --------------------------
	.section	.nv.info,"",@"SHT_CUDA_INFO"
	.align	4


	//----- nvinfo : EIATTR_REGCOUNT
	.align		4
        /*0000*/ 	.byte	0x04, 0x2f
        /*0002*/ 	.short	(.L_16 - .L_15)
	.align		4
.L_15:
        /*0004*/ 	.word	index@(_ZN7cutlass13device_kernelINS_4fmha6kernel13FmhaKernelTmaINS1_10collective15FmhaMainloopTmaINS_10bfloat16_tEfN4cute5tupleIJNS7_1CILi64EEESA_NS9_ILi48EEEEEENS4_14ResidualFusionEJEEENS4_15FmhaFwdEpilogueIS6_fNS8_IJSA_SB_SA_EEEEEJEEEEEvNT_6ParamsE)
        /*0008*/ 	.word	0x0000005a


	//----- nvinfo : EIATTR_FRAME_SIZE
	.align		4
.L_16:
        /*000c*/ 	.byte	0x04, 0x11
        /*000e*/ 	.short	(.L_18 - .L_17)
	.align		4
.L_17:
        /*0010*/ 	.word	index@($__internal_0_$__cuda_sm20_rcp_rn_f32_slowpath)
        /*0014*/ 	.word	0x00000000


	//----- nvinfo : EIATTR_FRAME_SIZE
	.align		4
.L_18:
        /*0018*/ 	.byte	0x04, 0x11
        /*001a*/ 	.short	(.L_20 - .L_19)
	.align		4
.L_19:
        /*001c*/ 	.word	index@(_ZN7cutlass13device_kernelINS_4fmha6kernel13FmhaKernelTmaINS1_10collective15FmhaMainloopTmaINS_10bfloat16_tEfN4cute5tupleIJNS7_1CILi64EEESA_NS9_ILi48EEEEEENS4_14ResidualFusionEJEEENS4_15FmhaFwdEpilogueIS6_fNS8_IJSA_SB_SA_EEEEEJEEEEEvNT_6ParamsE)
        /*0020*/ 	.word	0x00000000


	//----- nvinfo : EIATTR_MIN_STACK_SIZE
	.align		4
.L_20:
        /*0024*/ 	.byte	0x04, 0x12
        /*0026*/ 	.short	(.L_22 - .L_21)
	.align		4
.L_21:
        /*0028*/ 	.word	index@(_ZN7cutlass13device_kernelINS_4fmha6kernel13FmhaKernelTmaINS1_10collective15FmhaMainloopTmaINS_10bfloat16_tEfN4cute5tupleIJNS7_1CILi64EEESA_NS9_ILi48EEEEEENS4_14ResidualFusionEJEEENS4_15FmhaFwdEpilogueIS6_fNS8_IJSA_SB_SA_EEEEEJEEEEEvNT_6ParamsE)
        /*002c*/ 	.word	0x00000000
.L_22:


//--------------------- .nv.compat                --------------------------
	.section	.nv.compat,"",@"SHT_CUDA_COMPAT_INFO"
	.align	4
        /*0000*/ 	.byte	0x02, 0x09, 0x01, 0x00, 0x02, 0x02, 0x04, 0x00, 0x02, 0x05, 0x05, 0x00, 0x03, 0x07, 0x01, 0x01
        /*0010*/ 	.byte	0x02, 0x03, 0x01, 0x00, 0x02, 0x06, 0x01, 0x00, 0x04, 0x0b, 0x08, 0x00, 0x00, 0x00, 0x00, 0x00
        /*0020*/ 	.byte	0x00, 0x00, 0x00, 0x00


//--------------------- .nv.info._ZN7cutlass13device_kernelINS_4fmha6kernel13FmhaKernelTmaINS1_10collective15FmhaMainloopTmaINS_10bfloat16_tEfN4cute5tupleIJNS7_1CILi64EEESA_NS9_ILi48EEEEEENS4_14ResidualFusionEJEEENS4_15FmhaFwdEpilogueIS6_fNS8_IJSA_SB_SA_EEEEEJEEEEEvNT_6ParamsE --------------------------
	.section	.nv.info._ZN7cutlass13device_kernelINS_4fmha6kernel13FmhaKernelTmaINS1_10collective15FmhaMainloopTmaINS_10bfloat16_tEfN4cute5tupleIJNS7_1CILi64EEESA_NS9_ILi48EEEEEENS4_14ResidualFusionEJEEENS4_15FmhaFwdEpilogueIS6_fNS8_IJSA_SB_SA_EEEEEJEEEEEvNT_6ParamsE,"",@"SHT_CUDA_INFO"
	.sectionflags	@""
	.align	4


	//----- nvinfo : EIATTR_CUDA_API_VERSION
	.align		4
        /*0000*/ 	.byte	0x04, 0x37
        /*0002*/ 	.short	(.L_24 - .L_23)
.L_23:
        /*0004*/ 	.word	0x00000082


	//----- nvinfo : EIATTR_KPARAM_INFO
	.align		4
.L_24:
        /*0008*/ 	.byte	0x04, 0x17
        /*000a*/ 	.short	(.L_26 - .L_25)
.L_25:
        /*000c*/ 	.word	0x00000000
        /*0010*/ 	.short	0x0000
        /*0012*/ 	.short	0x0070
        /*0014*/ 	.byte	0x00, 0xf0, 0x01, 0x20


	//----- nvinfo : EIATTR_SPARSE_MMA_MASK
	.align		4
.L_26:
        /*0018*/ 	.byte	0x03, 0x50
        /*001a*/ 	.short	0x0000


	//----- nvinfo : EIATTR_MAXREG_COUNT
	.align		4
        /*001c*/ 	.byte	0x03, 0x1b
        /*001e*/ 	.short	0x00ff


	//----- nvinfo : EIATTR_NUM_BARRIERS
	.align		4
        /*0020*/ 	.byte	0x02, 0x4c
        /*0022*/ 	.byte	0x02
	.zero		1


	//----- nvinfo : EIATTR_EXTERNS
	.align		4
        /*0024*/ 	.byte	0x04, 0x0f
        /*0026*/ 	.short	(.L_28 - .L_27)


	//   ....[0]....
	.align		4
.L_27:
        /*0028*/ 	.word	index@(__assertfail)


	//----- nvinfo : EIATTR_MERCURY_ISA_VERSION
	.align		4
.L_28:
        /*002c*/ 	.byte	0x03, 0x5f
        /*002e*/ 	.short	0x0101


	//----- nvinfo : EIATTR_COOP_GROUP_MASK_REGIDS
	.align		4
        /*0030*/ 	.byte	0x04, 0x29
        /*0032*/ 	.short	(.L_30 - .L_29)


	//   ....[0]....
.L_29:
        /*0034*/ 	.word	0xffffffff


	//   ....[1]....
        /*0038*/ 	.word	0xffffffff


	//   ....[2]....
        /*003c*/ 	.word	0xffffffff


	//   ....[3]....
        /*0040*/ 	.word	0xffffffff


	//   ....[4]....
        /*0044*/ 	.word	0xffffffff


	//   ....[5]....
        /*0048*/ 	.word	0xffffffff


	//   ....[6]....
        /*004c*/ 	.word	0xffffffff


	//   ....[7]....
        /*0050*/ 	.word	0xffffffff


	//   ....[8]....
        /*0054*/ 	.word	0xffffffff


	//   ....[9]....
        /*0058*/ 	.word	0xffffffff


	//   ....[10]....
        /*005c*/ 	.word	0xffffffff


	//   ....[11]....
        /*0060*/ 	.word	0xffffffff


	//   ....[12]....
        /*0064*/ 	.word	0xffffffff


	//   ....[13]....
        /*0068*/ 	.word	0xffffffff


	//   ....[14]....
        /*006c*/ 	.word	0xffffffff


	//   ....[15]....
        /*0070*/ 	.word	0xffffffff


	//   ....[16]....
        /*0074*/ 	.word	0xffffffff


	//   ....[17]....
        /*0078*/ 	.word	0xffffffff


	//   ....[18]....
        /*007c*/ 	.word	0xffffffff


	//   ....[19]....
        /*0080*/ 	.word	0xffffffff


	//   ....[20]....
        /*0084*/ 	.word	0xffffffff


	//----- nvinfo : EIATTR_COOP_GROUP_INSTR_OFFSETS
	.align		4
.L_30:
        /*0088*/ 	.byte	0x04, 0x28
        /*008a*/ 	.short	(.L_32 - .L_31)


	//   ....[0]....
.L_31:
        /*008c*/ 	.word	0x00000050


	//   ....[1]....
        /*0090*/ 	.word	0x00000140


	//   ....[2]....
        /*0094*/ 	.word	0x00000270


	//   ....[3]....
        /*0098*/ 	.word	0x00000410


	//   ....[4]....
        /*009c*/ 	.word	0x00000590


	//   ....[5]....
        /*00a0*/ 	.word	0x00001d50


	//   ....[6]....
        /*00a4*/ 	.word	0x00001e30


	//   ....[7]....
        /*00a8*/ 	.word	0x00001f10


	//   ....[8]....
        /*00ac*/ 	.word	0x00002090


	//   ....[9]....
        /*00b0*/ 	.word	0x00003890


	//   ....[10]....
        /*00b4*/ 	.word	0x000038b0


	//   ....[11]....
        /*00b8*/ 	.word	0x000038e0


	//   ....[12]....
        /*00bc*/ 	.word	0x00003910


	//   ....[13]....
        /*00c0*/ 	.word	0x00005d60


	//   ....[14]....
        /*00c4*/ 	.word	0x00005d90


	//   ....[15]....
        /*00c8*/ 	.word	0x00005dc0


	//   ....[16]....
        /*00cc*/ 	.word	0x00005e10


	//   ....[17]....
        /*00d0*/ 	.word	0x00007820


	//   ....[18]....
        /*00d4*/ 	.word	0x00007860


	//   ....[19]....
        /*00d8*/ 	.word	0x000078a0


	//   ....[20]....
        /*00dc*/ 	.word	0x000078b0


	//----- nvinfo : EIATTR_SYSCALL_OFFSETS
	.align		4
.L_32:
        /*00e0*/ 	.byte	0x04, 0x46
        /*00e2*/ 	.short	(.L_34 - .L_33)


	//   ....[0]....
.L_33:
        /*00e4*/ 	.word	0x00008190


	//   ....[1]....
        /*00e8*/ 	.word	0x000082b0


	//----- nvinfo : EIATTR_MBARRIER_INSTR_OFFSETS
	.align		4
.L_34:
        /*00ec*/ 	.byte	0x04, 0x39
        /*00ee*/ 	.short	(.L_36 - .L_35)


	//   ....[0]....
.L_35:
        /*00f0*/ 	.word	0x00000240
        /*00f4*/ 	.word	0x000000ff
        /*00f8*/ 	.word	0x00007840
        /*00fc*/ 	.short	0x0100
        /*00fe*/ 	.byte	0x08
	.zero		1


	//   ....[1]....
        /*0100*/ 	.word	0x00000250
        /*0104*/ 	.word	0x000000ff
        /*0108*/ 	.word	0x00007848
        /*010c*/ 	.short	0x0100
        /*010e*/ 	.byte	0x08
	.zero		1


	//   ....[2]....
        /*0110*/ 	.word	0x00000380
        /*0114*/ 	.word	0x000000ff
        /*0118*/ 	.word	0x00007800
        /*011c*/ 	.short	0x0100
        /*011e*/ 	.byte	0x08
	.zero		1


	//   ....[3]....
        /*0120*/ 	.word	0x00000390
        /*0124*/ 	.word	0x000000ff
        /*0128*/ 	.word	0x00007820
        /*012c*/ 	.short	0x0100
        /*012e*/ 	.byte	0x08
	.zero		1


	//   ....[4]....
        /*0130*/ 	.word	0x000003a0
        /*0134*/ 	.word	0x000000ff
        /*0138*/ 	.word	0x00007808
        /*013c*/ 	.short	0x0100
        /*013e*/ 	.byte	0x08
	.zero		1


	//   ....[5]....
        /*0140*/ 	.word	0x000003b0
        /*0144*/ 	.word	0x000000ff
        /*0148*/ 	.word	0x00007828
        /*014c*/ 	.short	0x0100
        /*014e*/ 	.byte	0x08
	.zero		1


	//   ....[6]....
        /*0150*/ 	.word	0x000003c0
        /*0154*/ 	.word	0x000000ff
        /*0158*/ 	.word	0x00007810
        /*015c*/ 	.short	0x0100
        /*015e*/ 	.byte	0x08
	.zero		1


	//   ....[7]....
        /*0160*/ 	.word	0x000003d0
        /*0164*/ 	.word	0x000000ff
        /*0168*/ 	.word	0x00007830
        /*016c*/ 	.short	0x0100
        /*016e*/ 	.byte	0x08
	.zero		1


	//   ....[8]....
        /*0170*/ 	.word	0x000003e0
        /*0174*/ 	.word	0x000000ff
        /*0178*/ 	.word	0x00007818
        /*017c*/ 	.short	0x0100
        /*017e*/ 	.byte	0x08
	.zero		1


	//   ....[9]....
        /*0180*/ 	.word	0x000003f0
        /*0184*/ 	.word	0x000000ff
        /*0188*/ 	.word	0x00007838
        /*018c*/ 	.short	0x0100
        /*018e*/ 	.byte	0x08
	.zero		1


	//   ....[10]....
        /*0190*/ 	.word	0x00000520
        /*0194*/ 	.word	0x000000ff
        /*0198*/ 	.word	0x00007850
        /*019c*/ 	.short	0x0100
        /*019e*/ 	.byte	0x08
	.zero		1


	//   ....[11]....
        /*01a0*/ 	.word	0x00000530
        /*01a4*/ 	.word	0x000000ff
        /*01a8*/ 	.word	0x00007868
        /*01ac*/ 	.short	0x0100
        /*01ae*/ 	.byte	0x08
	.zero		1


	//   ....[12]....
        /*01b0*/ 	.word	0x00000540
        /*01b4*/ 	.word	0x000000ff
        /*01b8*/ 	.word	0x00007858
        /*01bc*/ 	.short	0x0100
        /*01be*/ 	.byte	0x08
	.zero		1


	//   ....[13]....
        /*01c0*/ 	.word	0x00000550
        /*01c4*/ 	.word	0x000000ff
        /*01c8*/ 	.word	0x00007870
        /*01cc*/ 	.short	0x0100
        /*01ce*/ 	.byte	0x08
	.zero		1


	//   ....[14]....
        /*01d0*/ 	.word	0x00000560
        /*01d4*/ 	.word	0x000000ff
        /*01d8*/ 	.word	0x00007860
        /*01dc*/ 	.short	0x0100
        /*01de*/ 	.byte	0x08
	.zero		1


	//   ....[15]....
        /*01e0*/ 	.word	0x00000570
        /*01e4*/ 	.word	0x000000ff
        /*01e8*/ 	.word	0x00007878
        /*01ec*/ 	.short	0x0100
        /*01ee*/ 	.byte	0x08
	.zero		1


	//   ....[16]....
        /*01f0*/ 	.word	0x000006e0
        /*01f4*/ 	.word	0x00000003
        /*01f8*/ 	.word	0x00007848
        /*01fc*/ 	.short	0x010a
        /*01fe*/ 	.byte	0x3f
	.zero		1


	//   ....[17]....
        /*0200*/ 	.word	0x00000a70
        /*0204*/ 	.word	0x00000000
        /*0208*/ 	.word	0x00007820
        /*020c*/ 	.short	0x010a
        /*020e*/ 	.byte	0x3f
	.zero		1


	//   ....[18]....
        /*0210*/ 	.word	0x00000d00
        /*0214*/ 	.word	0x00000000
        /*0218*/ 	.word	0x00007820
        /*021c*/ 	.short	0x010a
        /*021e*/ 	.byte	0x3f
	.zero		1


	//   ....[19]....
        /*0220*/ 	.word	0x00001000
        /*0224*/ 	.word	0x00000002
        /*0228*/ 	.word	0x00007820
        /*022c*/ 	.short	0x010a
        /*022e*/ 	.byte	0x3f
	.zero		1


	//   ....[20]....
        /*0230*/ 	.word	0x000012f0
        /*0234*/ 	.word	0x00000009
        /*0238*/ 	.word	0x00007820
        /*023c*/ 	.short	0x010a
        /*023e*/ 	.byte	0x3f
	.zero		1


	//   ....[21]....
        /*0240*/ 	.word	0x00001600
        /*0244*/ 	.word	0x00000002
        /*0248*/ 	.word	0x00007840
        /*024c*/ 	.short	0x010a
        /*024e*/ 	.byte	0x3f
	.zero		1


	//   ....[22]....
        /*0250*/ 	.word	0x00001620
        /*0254*/ 	.word	0x00000002
        /*0258*/ 	.word	0x00007800
        /*025c*/ 	.short	0x010a
        /*025e*/ 	.byte	0x3f
	.zero		1


	//   ....[23]....
        /*0260*/ 	.word	0x00002400
        /*0264*/ 	.word	0x00000002
        /*0268*/ 	.word	0x00007808
        /*026c*/ 	.short	0x010a
        /*026e*/ 	.byte	0x3f
	.zero		1


	//   ....[24]....
        /*0270*/ 	.word	0x000030f0
        /*0274*/ 	.word	0x00000013
        /*0278*/ 	.word	0x00000000
        /*027c*/ 	.short	0x0101
        /*027e*/ 	.byte	0x3f
	.zero		1


	//   ....[25]....
        /*0280*/ 	.word	0x000031c0
        /*0284*/ 	.word	0x0000000f
        /*0288*/ 	.word	0x00007800
        /*028c*/ 	.short	0x010a
        /*028e*/ 	.byte	0x3f
	.zero		1


	//   ....[26]....
        /*0290*/ 	.word	0x00003380
        /*0294*/ 	.word	0x0000000e
        /*0298*/ 	.word	0x00007820
        /*029c*/ 	.short	0x010a
        /*029e*/ 	.byte	0x3f
	.zero		1


	//   ....[27]....
        /*02a0*/ 	.word	0x00003920
        /*02a4*/ 	.word	0x00000017
        /*02a8*/ 	.word	0x00000000
        /*02ac*/ 	.short	0x0101
        /*02ae*/ 	.byte	0x3f
	.zero		1


	//   ....[28]....
        /*02b0*/ 	.word	0x00003930
        /*02b4*/ 	.word	0x00000053
        /*02b8*/ 	.word	0x00007800
        /*02bc*/ 	.short	0x010a
        /*02be*/ 	.byte	0x3f
	.zero		1


	//   ....[29]....
        /*02c0*/ 	.word	0x00004e10
        /*02c4*/ 	.word	0x00000014
        /*02c8*/ 	.word	0x00000000
        /*02cc*/ 	.short	0x0101
        /*02ce*/ 	.byte	0x3f
	.zero		1


	//   ....[30]....
        /*02d0*/ 	.word	0x00004e90
        /*02d4*/ 	.word	0x00000013
        /*02d8*/ 	.word	0x00007820
        /*02dc*/ 	.short	0x010a
        /*02de*/ 	.byte	0x3f
	.zero		1


	//   ....[31]....
        /*02e0*/ 	.word	0x00005240
        /*02e4*/ 	.word	0x0000000f
        /*02e8*/ 	.word	0x00007800
        /*02ec*/ 	.short	0x010a
        /*02ee*/ 	.byte	0x3f
	.zero		1


	//   ....[32]....
        /*02f0*/ 	.word	0x00005440
        /*02f4*/ 	.word	0x0000000e
        /*02f8*/ 	.word	0x00007820
        /*02fc*/ 	.short	0x010a
        /*02fe*/ 	.byte	0x3f
	.zero		1


	//   ....[33]....
        /*0300*/ 	.word	0x00005e00
        /*0304*/ 	.word	0x00000016
        /*0308*/ 	.word	0x00000000
        /*030c*/ 	.short	0x0101
        /*030e*/ 	.byte	0x3f
	.zero		1


	//   ....[34]....
        /*0310*/ 	.word	0x00005e90
        /*0314*/ 	.word	0x00000053
        /*0318*/ 	.word	0x00007800
        /*031c*/ 	.short	0x010a
        /*031e*/ 	.byte	0x3f
	.zero		1


	//   ....[35]....
        /*0320*/ 	.word	0x000073c0
        /*0324*/ 	.word	0x00000004
        /*0328*/ 	.word	0x00000000
        /*032c*/ 	.short	0x0101
        /*032e*/ 	.byte	0x3f
	.zero		1


	//   ....[36]....
        /*0330*/ 	.word	0x00007440
        /*0334*/ 	.word	0x00000004
        /*0338*/ 	.word	0x00007820
        /*033c*/ 	.short	0x010a
        /*033e*/ 	.byte	0x3f
	.zero		1


	//   ....[37]....
        /*0340*/ 	.word	0x00008af0
        /*0344*/ 	.word	0x00000003
        /*0348*/ 	.word	0x00007848
        /*034c*/ 	.short	0x010a
        /*034e*/ 	.byte	0x3f
	.zero		1


	//   ....[38]....
        /*0350*/ 	.word	0x00008b40
        /*0354*/ 	.word	0x00000000
        /*0358*/ 	.word	0x00007820
        /*035c*/ 	.short	0x010a
        /*035e*/ 	.byte	0x3f
	.zero		1


	//   ....[39]....
        /*0360*/ 	.word	0x00008b90
        /*0364*/ 	.word	0x00000000
        /*0368*/ 	.word	0x00007820
        /*036c*/ 	.short	0x010a
        /*036e*/ 	.byte	0x3f
	.zero		1


	//   ....[40]....
        /*0370*/ 	.word	0x00008be0
        /*0374*/ 	.word	0x00000002
        /*0378*/ 	.word	0x00007820
        /*037c*/ 	.short	0x010a
        /*037e*/ 	.byte	0x3f
	.zero		1


	//   ....[41]....
        /*0380*/ 	.word	0x00008c30
        /*0384*/ 	.word	0x00000009
        /*0388*/ 	.word	0x00007820
        /*038c*/ 	.short	0x010a
        /*038e*/ 	.byte	0x3f
	.zero		1


	//   ....[42]....
        /*0390*/ 	.word	0x00008c80
        /*0394*/ 	.word	0x00000002
        /*0398*/ 	.word	0x00007840
        /*039c*/ 	.short	0x010a
        /*039e*/ 	.byte	0x3f
	.zero		1


	//   ....[43]....
        /*03a0*/ 	.word	0x00008cd0
        /*03a4*/ 	.word	0x00000002
        /*03a8*/ 	.word	0x00007800
        /*03ac*/ 	.short	0x010a
        /*03ae*/ 	.byte	0x3f
	.zero		1


	//   ....[44]....
        /*03b0*/ 	.word	0x00008d20
        /*03b4*/ 	.word	0x00000002
        /*03b8*/ 	.word	0x00007808
        /*03bc*/ 	.short	0x010a
        /*03be*/ 	.byte	0x3f
	.zero		1


	//   ....[45]....
        /*03c0*/ 	.word	0x00008d70
        /*03c4*/ 	.word	0x0000000f
        /*03c8*/ 	.word	0x00007800
        /*03cc*/ 	.short	0x010a
        /*03ce*/ 	.byte	0x3f
	.zero		1


	//   ....[46]....
        /*03d0*/ 	.word	0x00008dc0
        /*03d4*/ 	.word	0x0000000e
        /*03d8*/ 	.word	0x00007820
        /*03dc*/ 	.short	0x010a
        /*03de*/ 	.byte	0x3f
	.zero		1


	//   ....[47]....
        /*03e0*/ 	.word	0x00008e10
        /*03e4*/ 	.word	0x00000053
        /*03e8*/ 	.word	0x00007800
        /*03ec*/ 	.short	0x010a
        /*03ee*/ 	.byte	0x3f
	.zero		1


	//   ....[48]....
        /*03f0*/ 	.word	0x00008e60
        /*03f4*/ 	.word	0x00000013
        /*03f8*/ 	.word	0x00007820
        /*03fc*/ 	.short	0x010a
        /*03fe*/ 	.byte	0x3f
	.zero		1


	//   ....[49]....
        /*0400*/ 	.word	0x00008eb0
        /*0404*/ 	.word	0x0000000f
        /*0408*/ 	.word	0x00007800
        /*040c*/ 	.short	0x010a
        /*040e*/ 	.byte	0x3f
	.zero		1


	//   ....[50]....
        /*0410*/ 	.word	0x00008f00
        /*0414*/ 	.word	0x0000000e
        /*0418*/ 	.word	0x00007820
        /*041c*/ 	.short	0x010a
        /*041e*/ 	.byte	0x3f
	.zero		1


	//   ....[51]....
        /*0420*/ 	.word	0x00008f50
        /*0424*/ 	.word	0x00000053
        /*0428*/ 	.word	0x00007800
        /*042c*/ 	.short	0x010a
        /*042e*/ 	.byte	0x3f
	.zero		1


	//   ....[52]....
        /*0430*/ 	.word	0x00008fa0
        /*0434*/ 	.word	0x00000004
        /*0438*/ 	.word	0x00007820
        /*043c*/ 	.short	0x010a
        /*043e*/ 	.byte	0x3f
	.zero		1


	//----- nvinfo : EIATTR_NUM_MBARRIERS
	.align		4
.L_36:
        /*0440*/ 	.byte	0x03, 0x38
        /*0442*/ 	.short	0x0010


	//----- nvinfo : EIATTR_EXIT_INSTR_OFFSETS
	.align		4
        /*0444*/ 	.byte	0x04, 0x1c
        /*0446*/ 	.short	(.L_38 - .L_37)


	//   ....[0]....
.L_37:
        /*0448*/ 	.word	0x00008ae0


	//----- nvinfo : EIATTR_MAX_THREADS
	.align		4
.L_38:
        /*044c*/ 	.byte	0x04, 0x05
        /*044e*/ 	.short	(.L_40 - .L_39)
.L_39:
        /*0450*/ 	.word	0x00000080
        /*0454*/ 	.word	0x00000001
        /*0458*/ 	.word	0x00000001


	//----- nvinfo : EIATTR_CRS_STACK_SIZE
	.align		4
.L_40:
        /*045c*/ 	.byte	0x04, 0x1e
        /*045e*/ 	.short	(.L_42 - .L_41)
.L_41:
        /*0460*/ 	.word	0x00000000


	//----- nvinfo : EIATTR_CBANK_PARAM_SIZE
	.align		4
.L_42:
        /*0464*/ 	.byte	0x03, 0x19
        /*0466*/ 	.short	0x0870


	//----- nvinfo : EIATTR_PARAM_CBANK
	.align		4
        /*0468*/ 	.byte	0x04, 0x0a
        /*046a*/ 	.short	(.L_44 - .L_43)
	.align		4
.L_43:
        /*046c*/ 	.word	index@(.nv.constant0._ZN7cutlass13device_kernelINS_4fmha6kernel13FmhaKernelTmaINS1_10collective15FmhaMainloopTmaINS_10bfloat16_tEfN4cute5tupleIJNS7_1CILi64EEESA_NS9_ILi48EEEEEENS4_14ResidualFusionEJEEENS4_15FmhaFwdEpilogueIS6_fNS8_IJSA_SB_SA_EEEEEJEEEEEvNT_6ParamsE)
        /*0470*/ 	.short	0x0210
        /*0472*/ 	.short	0x0870


	//----- nvinfo : EIATTR_SW_WAR
	.align		4
.L_44:
        /*0474*/ 	.byte	0x04, 0x36
        /*0476*/ 	.short	(.L_46 - .L_45)
.L_45:
        /*0478*/ 	.word	0x00000008
.L_46:


//--------------------- .nv.callgraph             --------------------------
	.section	.nv.callgraph,"",@"SHT_CUDA_CALLGRAPH"
	.align	4
	.sectionentsize	8
	.align		4
        /*0000*/ 	.word	0x00000000
	.align		4
        /*0004*/ 	.word	0xffffffff
	.align		4
        /*0008*/ 	.word	index@(_ZN7cutlass13device_kernelINS_4fmha6kernel13FmhaKernelTmaINS1_10collective15FmhaMainloopTmaINS_10bfloat16_tEfN4cute5tupleIJNS7_1CILi64EEESA_NS9_ILi48EEEEEENS4_14ResidualFusionEJEEENS4_15FmhaFwdEpilogueIS6_fNS8_IJSA_SB_SA_EEEEEJEEEEEvNT_6ParamsE)
	.align		4
        /*000c*/ 	.word	index@(__assertfail)
	.align		4
        /*0010*/ 	.word	0x00000000
	.align		4
        /*0014*/ 	.word	0xfffffffe
	.align		4
        /*0018*/ 	.word	0x00000000
	.align		4
        /*001c*/ 	.word	0xfffffffd
	.align		4
        /*0020*/ 	.word	0x00000000
	.align		4
        /*0024*/ 	.word	0xfffffffc


//--------------------- .nv.constant4             --------------------------
	.section	.nv.constant4,"a",@progbits
	.align	8
	.align		8
.nv.constant4:
        /*0000*/ 	.dword	__assertfail
	.align		8
        /*0008*/ 	.dword	__unnamed_1
	.align		8
        /*0010*/ 	.dword	__unnamed_2
	.align		8
        /*0018*/ 	.dword	_ZN39_INTERNAL_e9692a80_4_k_cu_525325de_29924cuda3std3__45__cpo5beginE
	.align		8
        /*0020*/ 	.dword	_ZN39_INTERNAL_e9692a80_4_k_cu_525325de_29924cuda3std3__45__cpo3endE
	.align		8
        /*0028*/ 	.dword	_ZN39_INTERNAL_e9692a80_4_k_cu_525325de_29924cuda3std3__45__cpo6cbeginE
	.align		8
        /*0030*/ 	.dword	_ZN39_INTERNAL_e9692a80_4_k_cu_525325de_29924cuda3std3__45__cpo4cendE
	.align		8
        /*0038*/ 	.dword	_ZN39_INTERNAL_e9692a80_4_k_cu_525325de_29924cuda3std3__441_GLOBAL__N__e9692a80_4_k_cu_525325de_29926ignoreE
	.align		8
        /*0040*/ 	.dword	_ZN39_INTERNAL_e9692a80_4_k_cu_525325de_29924cuda3std3__419piecewise_constructE
	.align		8
        /*0048*/ 	.dword	_ZN39_INTERNAL_e9692a80_4_k_cu_525325de_29924cuda3std3__48in_placeE
	.align		8
        /*0050*/ 	.dword	_ZN39_INTERNAL_e9692a80_4_k_cu_525325de_29924cuda3std6ranges3__45__cpo4swapE
	.align		8
        /*0058*/ 	.dword	_ZN39_INTERNAL_e9692a80_4_k_cu_525325de_29924cuda3std6ranges3__45__cpo9iter_moveE
	.align		8
        /*0060*/ 	.dword	_ZN39_INTERNAL_e9692a80_4_k_cu_525325de_29924cute7productE
	.align		8
        /*0068*/ 	.dword	_ZN39_INTERNAL_e9692a80_4_k_cu_525325de_29924cute1_E
	.align		8
        /*0070*/ 	.dword	$str$23
	.align		8
        /*0078*/ 	.dword	$str$24


//--------------------- .text._ZN7cutlass13device_kernelINS_4fmha6kernel13FmhaKernelTmaINS1_10collective15FmhaMainloopTmaINS_10bfloat16_tEfN4cute5tupleIJNS7_1CILi64EEESA_NS9_ILi48EEEEEENS4_14ResidualFusionEJEEENS4_15FmhaFwdEpilogueIS6_fNS8_IJSA_SB_SA_EEEEEJEEEEEvNT_6ParamsE --------------------------
	.section	.text._ZN7cutlass13device_kernelINS_4fmha6kernel13FmhaKernelTmaINS1_10collective15FmhaMainloopTmaINS_10bfloat16_tEfN4cute5tupleIJNS7_1CILi64EEESA_NS9_ILi48EEEEEENS4_14ResidualFusionEJEEENS4_15FmhaFwdEpilogueIS6_fNS8_IJSA_SB_SA_EEEEEJEEEEEvNT_6ParamsE,"ax",@progbits
	.align	128
.text._ZN7cutlass13device_kernelINS_4fmha6kernel13FmhaKernelTmaINS1_10collective15FmhaMainloopTmaINS_10bfloat16_tEfN4cute5tupleIJNS7_1CILi64EEESA_NS9_ILi48EEEEEENS4_14ResidualFusionEJEEENS4_15FmhaFwdEpilogueIS6_fNS8_IJSA_SB_SA_EEEEEJEEEEEvNT_6ParamsE:
        .type           _ZN7cutlass13device_kernelINS_4fmha6kernel13FmhaKernelTmaINS1_10collective15FmhaMainloopTmaINS_10bfloat16_tEfN4cute5tupleIJNS7_1CILi64EEESA_NS9_ILi48EEEEEENS4_14ResidualFusionEJEEENS4_15FmhaFwdEpilogueIS6_fNS8_IJSA_SB_SA_EEEEEJEEEEEvNT_6ParamsE,@function
        .size           _ZN7cutlass13device_kernelINS_4fmha6kernel13FmhaKernelTmaINS1_10collective15FmhaMainloopTmaINS_10bfloat16_tEfN4cute5tupleIJNS7_1CILi64EEESA_NS9_ILi48EEEEEENS4_14ResidualFusionEJEEENS4_15FmhaFwdEpilogueIS6_fNS8_IJSA_SB_SA_EEEEEJEEEEEvNT_6ParamsE,(.L_x_95 - _ZN7cutlass13device_kernelINS_4fmha6kernel13FmhaKernelTmaINS1_10collective15FmhaMainloopTmaINS_10bfloat16_tEfN4cute5tupleIJNS7_1CILi64EEESA_NS9_ILi48EEEEEENS4_14ResidualFusionEJEEENS4_15FmhaFwdEpilogueIS6_fNS8_IJSA_SB_SA_EEEEEJEEEEEvNT_6ParamsE)
        .other          _ZN7cutlass13device_kernelINS_4fmha6kernel13FmhaKernelTmaINS1_10collective15FmhaMainloopTmaINS_10bfloat16_tEfN4cute5tupleIJNS7_1CILi64EEESA_NS9_ILi48EEEEEENS4_14ResidualFusionEJEEENS4_15FmhaFwdEpilogueIS6_fNS8_IJSA_SB_SA_EEEEEJEEEEEvNT_6ParamsE,@"STO_CUDA_ENTRY STV_DEFAULT"
_ZN7cutlass13device_kernelINS_4fmha6kernel13FmhaKernelTmaINS1_10collective15FmhaMainloopTmaINS_10bfloat16_tEfN4cute5tupleIJNS7_1CILi64EEESA_NS9_ILi48EEEEEENS4_14ResidualFusionEJEEENS4_15FmhaFwdEpilogueIS6_fNS8_IJSA_SB_SA_EEEEEJEEEEEvNT_6ParamsE:
[----:B------:R-:W1:Y:S01]  /*0000*/  LDC R1, c[0x0][0x28] ;  /* 0x00000a00ff017b82 */ /* 0x000e620000000800 */
[----:B------:R-:W2:Y:S01]  /*0010*/  S2R R16, SR_TID.X ;  /* 0x0000000000107919 */ /* 0x000ea20000002100 */
[----:B------:R-:W-:Y:S01]  /*0020*/  ELECT P0, URZ, PT ;  /* 0x00000000003f782f */ /* 0x000fe20003800000 */
[----:B------:R-:W-:Y:S01]  /*0030*/  BSSY B0, `(.L_x_0) ;  /* 0x0000010000007945 */ /* 0x000fe20003800000 */
[----:B--2---:R-:W-:-:S05]  /*0040*/  SHF.R.U32.HI R7, RZ, 0x5, R16 ;  /* 0x00000005ff077819 */ /* 0x004fca0000011610 */
[----:B------:R-:W2:Y:S02]  /*0050*/  SHFL.IDX PT, R0, R7, RZ, 0x1f ;  /* 0x00001fff07007589 */ /* 0x000ea400000e0000 */
[----:B--2---:R-:W-:-:S13]  /*0060*/  ISETP.NE.OR P0, PT, R0, RZ, !P0 ;  /* 0x000000ff0000720c */ /* 0x004fda0004705670 */
[----:B-1----:R-:W-:Y:S05]  /*0070*/  @P0 BRA `(.L_x_1) ;  /* 0x00000000002c0947 */ /* 0x002fea0003800000 */
[----:B------:R-:W-:Y:S02]  /*0080*/  ULDC.64 UR4, c[0x0][0x198] ;  /* 0x0000660000047ab9 */ /* 0x000fe40000000a00 */
[----:B------:R-:W-:Y:S02]  /*0090*/  UIADD3 UR6, UP0, UR4, 0xf0, URZ ;  /* 0x000000f004067890 */ /* 0x000fe4000ff1e03f */
[----:B------:R-:W-:Y:S02]  /*00a0*/  UIADD3 UR8, UP1, UR4, 0x1f0, URZ ;  /* 0x000001f004087890 */ /* 0x000fe4000ff3e03f */
[----:B------:R-:W-:Y:S02]  /*00b0*/  UIADD3 UR4, UP2, UR4, 0x2f0, URZ ;  /* 0x000002f004047890 */ /* 0x000fe4000ff5e03f */
[----:B------:R-:W-:Y:S02]  /*00c0*/  UIADD3.X UR7, URZ, UR5, URZ, UP0, !UPT ;  /* 0x000000053f077290 */ /* 0x000fe400087fe43f */
[----:B------:R-:W-:-:S02]  /*00d0*/  UIADD3.X UR9, URZ, UR5, URZ, UP1, !UPT ;  /* 0x000000053f097290 */ /* 0x000fc40008ffe43f */
[----:B------:R-:W-:-:S05]  /*00e0*/  UIADD3.X UR5, URZ, UR5, URZ, UP2, !UPT ;  /* 0x000000053f057290 */ /* 0x000fca00097fe43f */
[----:B------:R1:W-:Y:S02]  /*00f0*/  UTMACCTL.PF [UR6] ;  /* 0x00000000060079b9 */ /* 0x0003e40008040000 */
[----:B------:R1:W-:Y:S02]  /*0100*/  UTMACCTL.PF [UR8] ;  /* 0x00000000080079b9 */ /* 0x0003e40008040000 */
[----:B------:R1:W-:Y:S02]  /*0110*/  UTMACCTL.PF [UR4] ;  /* 0x00000000040079b9 */ /* 0x0003e40008040000 */
[----:B-1----:R-:W-:Y:S01]  /*0120*/  NOP ;  /* 0x0000000000007918 */ /* 0x002fe20000000000 */
.L_x_1:
[----:B------:R-:W-:Y:S05]  /*0130*/  BSYNC B0 ;  /* 0x0000000000007941 */ /* 0x000fea0003800000 */
.L_x_0:
[----:B------:R-:W1:Y:S02]  /*0140*/  SHFL.IDX PT, R0, R7, RZ, 0x1f ;  /* 0x00001fff07007589 */ /* 0x000e6400000e0000 */
[----:B-1----:R-:W-:-:S13]  /*0150*/  ISETP.NE.AND P0, PT, R0, RZ, PT ;  /* 0x000000ff0000720c */ /* 0x002fda0003f05270 */
[----:B------:R-:W-:Y:S05]  /*0160*/  @P0 BRA `(.L_x_2) ;  /* 0x0000000000400947 */ /* 0x000fea0003800000 */
[----:B------:R-:W1:Y:S01]  /*0170*/  S2UR UR8, SR_CgaCtaId ;  /* 0x00000000000879c3 */ /* 0x000e620000008800 */
[----:B------:R-:W-:Y:S01]  /*0180*/  UMOV UR4, 0x400 ;  /* 0x0000040000047882 */ /* 0x000fe20000000000 */
[----:B------:R-:W-:Y:S01]  /*0190*/  UMOV UR5, 0x1 ;  /* 0x0000000100057882 */ /* 0x000fe20000000000 */
[----:B------:R-:W-:Y:S01]  /*01a0*/  UMOV UR6, 0x80 ;  /* 0x0000008000067882 */ /* 0x000fe20000000000 */
[----:B------:R-:W-:Y:S01]  /*01b0*/  ELECT P0, URZ, PT ;  /* 0x00000000003f782f */ /* 0x000fe20003800000 */
[----:B------:R-:W-:-:S04]  /*01c0*/  UIADD3 UR6, -UR6, 0x100000, URZ ;  /* 0x0010000006067890 */ /* 0x000fc8000fffe13f */
[----:B------:R-:W-:Y:S02]  /*01d0*/  USHF.L.U32 UR7, UR6, 0xb, URZ ;  /* 0x0000000b06077899 */ /* 0x000fe4000800063f */
[----:B------:R-:W-:Y:S02]  /*01e0*/  USHF.L.U32 UR6, UR6, 0x1, URZ ;  /* 0x0000000106067899 */ /* 0x000fe4000800063f */
[----:B-1----:R-:W-:Y:S02]  /*01f0*/  ULEA UR8, UR8, UR4, 0x18 ;  /* 0x0000000408087291 */ /* 0x002fe4000f8ec03f */
[----:B------:R-:W-:-:S04]  /*0200*/  UIADD3 UR4, -UR5, 0x100000, URZ ;  /* 0x0010000005047890 */ /* 0x000fc8000fffe13f */
[----:B------:R-:W-:Y:S02]  /*0210*/  USHF.L.U32 UR5, UR4, 0xb, URZ ;  /* 0x0000000b04057899 */ /* 0x000fe4000800063f */
[----:B------:R-:W-:Y:S01]  /*0220*/  USHF.L.U32 UR4, UR4, 0x1, URZ ;  /* 0x0000000104047899 */ /* 0x000fe2000800063f */
[----:B------:R-:W1:Y:S11]  /*0230*/  FENCE.VIEW.ASYNC.S ;  /* 0x00000000000073c6 */ /* 0x000e760000000000 */
[----:B-1----:R1:W2:Y:S01]  /*0240*/  SYNCS.EXCH.64 URZ, [UR8+0x7840], UR4 ;  /* 0x00784004083f75b2 */ /* 0x0022a20008000100 */
[----:B------:R1:W3:Y:S01]  /*0250*/  SYNCS.EXCH.64 URZ, [UR8+0x7848], UR6 ;  /* 0x00784806083f75b2 */ /* 0x0002e20008000100 */
[----:B------:R-:W-:Y:S01]  /*0260*/  NOP ;  /* 0x0000000000007918 */ /* 0x000fe20000000000 */
.L_x_2:
[----:B------:R-:W4:Y:S01]  /*0270*/  SHFL.IDX PT, R0, R7, RZ, 0x1f ;  /* 0x00001fff07007589 */ /* 0x000f2200000e0000 */
[----:B------:R-:W-:Y:S01]  /*0280*/  NOP ;  /* 0x0000000000007918 */ /* 0x000fe20000000000 */
[----:B----4-:R-:W-:-:S13]  /*0290*/  ISETP.NE.AND P0, PT, R0, RZ, PT ;  /* 0x000000ff0000720c */ /* 0x010fda0003f05270 */
[----:B------:R-:W-:Y:S05]  /*02a0*/  @P0 BRA `(.L_x_3) ;  /* 0x0000000000580947 */ /* 0x000fea0003800000 */
[----:B-1----:R-:W1:Y:S01]  /*02b0*/  S2UR UR5, SR_CgaCtaId ;  /* 0x00000000000579c3 */ /* 0x002e620000008800 */
[----:B------:R-:W-:Y:S01]  /*02c0*/  UMOV UR4, 0x400 ;  /* 0x0000040000047882 */ /* 0x000fe20000000000 */
[----:B------:R-:W-:Y:S01]  /*02d0*/  UMOV UR6, 0x1 ;  /* 0x0000000100067882 */ /* 0x000fe20000000000 */
[----:B------:R-:W-:Y:S01]  /*02e0*/  UMOV UR7, 0x80 ;  /* 0x0000008000077882 */ /* 0x000fe20000000000 */
[----:B------:R-:W-:Y:S01]  /*02f0*/  ELECT P0, URZ, PT ;  /* 0x00000000003f782f */ /* 0x000fe20003800000 */
[----:B-1----:R-:W-:Y:S02]  /*0300*/  ULEA UR8, UR5, UR4, 0x18 ;  /* 0x0000000405087291 */ /* 0x002fe4000f8ec03f */
[----:B------:R-:W-:-:S04]  /*0310*/  UIADD3 UR4, -UR6, 0x100000, URZ ;  /* 0x0010000006047890 */ /* 0x000fc8000fffe13f */
[----:B------:R-:W-:Y:S02]  /*0320*/  USHF.L.U32 UR5, UR4, 0xb, URZ ;  /* 0x0000000b04057899 */ /* 0x000fe4000800063f */
[----:B------:R-:W-:Y:S02]  /*0330*/  USHF.L.U32 UR4, UR4, 0x1, URZ ;  /* 0x0000000104047899 */ /* 0x000fe4000800063f */
[----:B------:R-:W-:-:S04]  /*0340*/  UIADD3 UR6, -UR7, 0x100000, URZ ;  /* 0x0010000007067890 */ /* 0x000fc8000fffe13f */
[----:B------:R-:W-:Y:S02]  /*0350*/  USHF.L.U32 UR7, UR6, 0xb, URZ ;  /* 0x0000000b06077899 */ /* 0x000fe4000800063f */
[----:B------:R-:W-:Y:S01]  /*0360*/  USHF.L.U32 UR6, UR6, 0x1, URZ ;  /* 0x0000000106067899 */ /* 0x000fe2000800063f */
[----:B------:R-:W1:Y:S03]  /*0370*/  FENCE.VIEW.ASYNC.S ;  /* 0x00000000000073c6 */ /* 0x000e660000000000 */
[----:B-1----:R4:W1:Y:S08]  /*0380*/  SYNCS.EXCH.64 URZ, [UR8+0x7800], UR4 ;  /* 0x00780004083f75b2 */ /* 0x0028700008000100 */
[----:B------:R4:W1:Y:S01]  /*0390*/  SYNCS.EXCH.64 URZ, [UR8+0x7820], UR6 ;  /* 0x00782006083f75b2 */ /* 0x0008620008000100 */
[----:B------:R4:W1:Y:S01]  /*03a0*/  SYNCS.EXCH.64 URZ, [UR8+0x7808], UR4 ;  /* 0x00780804083f75b2 */ /* 0x0008620008000100 */
[----:B------:R4:W1:Y:S01]  /*03b0*/  SYNCS.EXCH.64 URZ, [UR8+0x7828], UR6 ;  /* 0x00782806083f75b2 */ /* 0x0008620008000100 */
[----:B------:R4:W1:Y:S01]  /*03c0*/  SYNCS.EXCH.64 URZ, [UR8+0x7810], UR4 ;  /* 0x00781004083f75b2 */ /* 0x0008620008000100 */
[----:B------:R4:W1:Y:S01]  /*03d0*/  SYNCS.EXCH.64 URZ, [UR8+0x7830], UR6 ;  /* 0x00783006083f75b2 */ /* 0x0008620008000100 */
[----:B------:R4:W1:Y:S01]  /*03e0*/  SYNCS.EXCH.64 URZ, [UR8+0x7818], UR4 ;  /* 0x00781804083f75b2 */ /* 0x0008620008000100 */
[----:B------:R4:W1:Y:S02]  /*03f0*/  SYNCS.EXCH.64 URZ, [UR8+0x7838], UR6 ;  /* 0x00783806083f75b2 */ /* 0x0008640008000100 */
[----:B----4-:R-:W-:Y:S01]  /*0400*/  NOP ;  /* 0x0000000000007918 */ /* 0x010fe20000000000 */
.L_x_3:
        /* <DEDUP_REMOVED lines=22> */
[----:B------:R4:W1:Y:S02]  /*0570*/  SYNCS.EXCH.64 URZ, [UR8+0x7878], UR6 ;  /* 0x00787806083f75b2 */ /* 0x0008640008000100 */
[----:B----4-:R-:W-:Y:S01]  /*0580*/  NOP ;  /* 0x0000000000007918 */ /* 0x010fe20000000000 */
.L_x_4:
[----:B------:R-:W4:Y:S01]  /*0590*/  SHFL.IDX PT, R7, R7, RZ, 0x1f ;  /* 0x00001fff07077589 */ /* 0x000f2200000e0000 */
[----:B------:R-:W-:Y:S02]  /*05a0*/  ELECT P0, URZ, PT ;  /* 0x00000000003f782f */ /* 0x000fe40003800000 */
[----:B------:R-:W-:Y:S01]  /*05b0*/  SHF.R.S32.HI R3, RZ, 0x1f, R16 ;  /* 0x0000001fff037819 */ /* 0x000fe20000011410 */
[----:B------:R-:W-:Y:S01]  /*05c0*/  NOP ;  /* 0x0000000000007918 */ /* 0x000fe20000000000 */
[----:B------:R-:W4:Y:S01]  /*05d0*/  S2UR UR36, SR_CTAID.Y ;  /* 0x00000000002479c3 */ /* 0x000f220000002600 */
[----:B------:R-:W-:Y:S01]  /*05e0*/  BSSY B0, `(.L_x_5) ;  /* 0x0000032000007945 */ /* 0x000fe20003800000 */
[----:B------:R-:W-:Y:S01]  /*05f0*/  LEA.HI R3, R3, R16, RZ, 0x7 ;  /* 0x0000001003037211 */ /* 0x000fe200078f38ff */
[----:B------:R-:W-:-:S03]  /*0600*/  IMAD.MOV.U32 R6, RZ, RZ, RZ ;  /* 0x000000ffff067224 */ /* 0x000fc600078e00ff */
[----:B------:R-:W-:Y:S02]  /*0610*/  LOP3.LUT R3, R3, 0xffffff80, RZ, 0xc0, !PT ;  /* 0xffffff8003037812 */ /* 0x000fe400078ec0ff */
[----:B------:R-:W4:Y:S03]  /*0620*/  S2UR UR37, SR_CTAID.Z ;  /* 0x00000000002579c3 */ /* 0x000f260000002700 */
[----:B------:R-:W-:-:S05]  /*0630*/  IMAD.IADD R8, R16, 0x1, -R3 ;  /* 0x0000000110087824 */ /* 0x000fca00078e0a03 */
[----:B-123--:R-:W-:Y:S01]  /*0640*/  BAR.SYNC.DEFER_BLOCKING 0x0 ;  /* 0x0000000000007b1d */ /* 0x00efe20000010000 */
[----:B----4-:R-:W-:-:S13]  /*0650*/  ISETP.EQ.AND P1, PT, R7, RZ, P0 ;  /* 0x000000ff0700720c */ /* 0x010fda0000722270 */
[----:B------:R-:W-:Y:S05]  /*0660*/  @!P1 BRA `(.L_x_6) ;  /* 0x0000000000a49947 */ /* 0x000fea0003800000 */
[----:B------:R-:W1:Y:S01]  /*0670*/  S2R R3, SR_CgaCtaId ;  /* 0x0000000000037919 */ /* 0x000e620000008800 */
[----:B------:R-:W-:Y:S01]  /*0680*/  IMAD.MOV.U32 R2, RZ, RZ, 0x1 ;  /* 0x00000001ff027424 */ /* 0x000fe200078e00ff */
[----:B------:R-:W-:Y:S02]  /*0690*/  MOV R0, 0x400 ;  /* 0x0000040000007802 */ /* 0x000fe40000000f00 */
[----:B------:R-:W-:Y:S02]  /*06a0*/  ISETP.NE.AND P3, PT, R8, RZ, PT ;  /* 0x000000ff0800720c */ /* 0x000fe40003f65270 */
[----:B------:R-:W-:Y:S02]  /*06b0*/  SHF.L.U32 R2, R2, 0x1f, RZ ;  /* 0x0000001f02027819 */ /* 0x000fe400000006ff */
[----:B-1----:R-:W-:Y:S02]  /*06c0*/  LEA R3, R3, R0, 0x18 ;  /* 0x0000000003037211 */ /* 0x002fe400078ec0ff */
[----:B------:R-:W1:Y:S02]  /*06d0*/  S2R R0, SR_CTAID.X ;  /* 0x0000000000007919 */ /* 0x000e640000002500 */
[----:B------:R-:W2:Y:S02]  /*06e0*/  SYNCS.PHASECHK.TRANS64.TRYWAIT P2, [R3+URZ+0x7848], R2 ;  /* 0x00784802030075a7 */ /* 0x000ea4000804017f */
[----:B-12---:R-:W-:Y:S05]  /*06f0*/  @!P2 BRA `(.L_x_7) ;  /* 0x0000008000fca947 */ /* 0x006fea0003800000 */
.L_x_74:
[----:B------:R-:W-:Y:S01]  /*0700*/  SHF.L.U32 R0, R0, 0x6, RZ ;  /* 0x0000000600007819 */ /* 0x000fe200000006ff */
[----:B------:R-:W-:Y:S06]  /*0710*/  @P3 BRA `(.L_x_8) ;  /* 0x0000000000143947 */ /* 0x000fec0003800000 */
[----:B------:R-:W-:Y:S01]  /*0720*/  LOP3.LUT P2, RZ, R16, 0x1f, RZ, 0xc0, !PT ;  /* 0x0000001f10ff7812 */ /* 0x000fe2000784c0ff */
[----:B-1----:R-:W-:-:S04]  /*0730*/  IMAD.MOV.U32 R2, RZ, RZ, 0x1800 ;  /* 0x00001800ff027424 */ /* 0x002fc800078e00ff */
[----:B------:R2:W-:Y:S08]  /*0740*/  SYNCS.ARRIVE.TRANS64 RZ, [R3+URZ+0x7840], R2 ;  /* 0x0078400203ff79a7 */ /* 0x0005f0000800003f */
[----:B------:R-:W-:Y:S05]  /*0750*/  @!P2 BRA `(.L_x_8) ;  /* 0x000000000004a947 */ /* 0x000fea0003800000 */
[----:B------:R-:W-:Y:S01]  /*0760*/  BPT.TRAP 0x1 ;  /* 0x000000040000795c */ /* 0x000fe20000300000 */
.L_x_8:
[----:B------:R-:W-:Y:S01]  /*0770*/  R2UR UR8, R3 ;  /* 0x00000000030872ca */ /* 0x000fe200000e0000 */
[----:B------:R-:W-:Y:S01]  /*0780*/  ULDC.64 UR4, c[0x0][0x198] ;  /* 0x0000660000047ab9 */ /* 0x000fe20000000a00 */
[----:B------:R-:W-:Y:S01]  /*0790*/  R2UR UR11, R0 ;  /* 0x00000000000b72ca */ /* 0x000fe200000e0000 */
[----:B------:R-:W-:Y:S01]  /*07a0*/  UIADD3 UR4, UP0, UR4, 0xf0, URZ ;  /* 0x000000f004047890 */ /* 0x000fe2000ff1e03f */
[----:B------:R-:W-:Y:S01]  /*07b0*/  UMOV UR6, 0x0 ;  /* 0x0000000000067882 */ /* 0x000fe20000000000 */
[----:B------:R-:W-:Y:S02]  /*07c0*/  UMOV UR7, 0x10000000 ;  /* 0x1000000000077882 */ /* 0x000fe40000000000 */
[----:B------:R-:W-:Y:S01]  /*07d0*/  UIADD3.X UR5, URZ, UR5, URZ, UP0, !UPT ;  /* 0x000000053f057290 */ /* 0x000fe200087fe43f */
[----:B------:R-:W-:Y:S01]  /*07e0*/  UMOV UR10, URZ ;  /* 0x0000003f000a7c82 */ /* 0x000fe20008000000 */
[----:B------:R-:W-:Y:S01]  /*07f0*/  UMOV UR12, UR36 ;  /* 0x00000024000c7c82 */ /* 0x000fe20008000000 */
[----:B------:R-:W-:Y:S01]  /*0800*/  UMOV UR13, UR37 ;  /* 0x00000025000d7c82 */ /* 0x000fe20008000000 */
[----:B------:R-:W-:-:S02]  /*0810*/  UMOV UR18, 0x10 ;  /* 0x0000001000127882 */ /* 0x000fc40000000000 */
[----:B------:R-:W-:Y:S02]  /*0820*/  UIADD3 UR9, UR8, 0x7840, URZ ;  /* 0x0000784008097890 */ /* 0x000fe4000fffe03f */
[----:B------:R-:W-:Y:S02]  /*0830*/  UIADD3 UR16, UR8, 0x800, URZ ;  /* 0x0000080008107890 */ /* 0x000fe4000fffe03f */
[----:B------:R-:W-:Y:S01]  /*0840*/  UIADD3 UR32, UR8, 0x1000, URZ ;  /* 0x0000100008207890 */ /* 0x000fe2000fffe03f */
[----:B------:R-:W-:Y:S01]  /*0850*/  UMOV UR20, UR36 ;  /* 0x0000002400147c82 */ /* 0x000fe20008000000 */
[----:B------:R-:W-:Y:S01]  /*0860*/  UMOV UR21, UR37 ;  /* 0x0000002500157c82 */ /* 0x000fe20008000000 */
[----:B------:R-:W-:Y:S01]  /*0870*/  UMOV UR19, UR11 ;  /* 0x0000000b00137c82 */ /* 0x000fe20008000000 */
[----:B------:R-:W-:Y:S01]  /*0880*/  UMOV UR17, UR9 ;  /* 0x0000000900117c82 */ /* 0x000fe20008000000 */
[----:B------:R-:W-:Y:S01]  /*0890*/  UMOV UR34, 0x20 ;  /* 0x0000002000227882 */ /* 0x000fe20000000000 */
[----:B------:R-:W-:Y:S01]  /*08a0*/  UMOV UR35, UR11 ;  /* 0x0000000b00237c82 */ /* 0x000fe20008000000 */
[----:B------:R3:W-:Y:S01]  /*08b0*/  UTMALDG.4D [UR8], [UR4], desc[UR6] ;  /* 0x00000608040075b4 */ /* 0x0007e20008019000 */
[----:B------:R-:W-:Y:S01]  /*08c0*/  UMOV UR33, UR9 ;  /* 0x0000000900217c82 */ /* 0x000fe20008000000 */
[----:B------:R3:W-:Y:S01]  /*08d0*/  UTMALDG.4D [UR16], [UR4], desc[UR6] ;  /* 0x00000610040075b4 */ /* 0x0007e20008019000 */
[----:B------:R3:W-:Y:S02]  /*08e0*/  UTMALDG.4D [UR32], [UR4], desc[UR6] ;  /* 0x00000620040075b4 */ /* 0x0007e40008019000 */
[----:B---3--:R-:W-:Y:S01]  /*08f0*/  NOP ;  /* 0x0000000000007918 */ /* 0x008fe20000000000 */
.L_x_6:
[----:B------:R-:W-:Y:S05]  /*0900*/  BSYNC B0 ;  /* 0x0000000000007941 */ /* 0x000fea0003800000 */
.L_x_5:
[----:B------:R-:W3:Y:S01]  /*0910*/  LDC R12, c[0x0][0x28c] ;  /* 0x0000a300ff0c7b82 */ /* 0x000ee20000000800 */
[----:B------:R-:W-:Y:S01]  /*0920*/  BSSY B0, `(.L_x_9) ;  /* 0x00000c9000007945 */ /* 0x000fe20003800000 */
[----:B------:R-:W-:Y:S01]  /*0930*/  IMAD.MOV.U32 R4, RZ, RZ, 0x1 ;  /* 0x00000001ff047424 */ /* 0x000fe200078e00ff */
[----:B------:R-:W-:Y:S01]  /*0940*/  MOV R0, 0x1 ;  /* 0x0000000100007802 */ /* 0x000fe20000000f00 */
[----:B---3--:R-:W-:-:S05]  /*0950*/  VIADD R18, R12, 0x3f ;  /* 0x0000003f0c127836 */ /* 0x008fca0000000000 */
[----:B-12---:R-:W-:-:S04]  /*0960*/  SHF.R.S32.HI R3, RZ, 0x1f, R18 ;  /* 0x0000001fff037819 */ /* 0x006fc80000011412 */
[----:B------:R-:W-:Y:S01]  /*0970*/  LEA.HI R18, R3, R18, RZ, 0x6 ;  /* 0x0000001203127211 */ /* 0x000fe200078f30ff */
[----:B------:R-:W-:-:S03]  /*0980*/  IMAD.MOV.U32 R3, RZ, RZ, RZ ;  /* 0x000000ffff037224 */ /* 0x000fc600078e00ff */
[----:B------:R-:W-:-:S05]  /*0990*/  SHF.R.S32.HI R5, RZ, 0x6, R18 ;  /* 0x00000006ff057819 */ /* 0x000fca0000011412 */
[----:B------:R-:W-:Y:S01]  /*09a0*/  IMAD.SHL.U32 R5, R5, 0x2, RZ ;  /* 0x0000000205057824 */ /* 0x000fe200078e00ff */
[----:B------:R-:W-:Y:S06]  /*09b0*/  @!P1 BRA `(.L_x_10) ;  /* 0x0000000800fc9947 */ /* 0x000fec0003800000 */
[----:B------:R-:W-:Y:S01]  /*09c0*/  ISETP.GE.AND P1, PT, R12, 0x1, PT ;  /* 0x000000010c00780c */ /* 0x000fe20003f26270 */
[----:B------:R-:W-:Y:S01]  /*09d0*/  IMAD.MOV.U32 R6, RZ, RZ, RZ ;  /* 0x000000ffff067224 */ /* 0x000fe200078e00ff */
[----:B------:R-:W-:Y:S02]  /*09e0*/  LOP3.LUT R11, R16, 0x1f, RZ, 0xc0, !PT ;  /* 0x0000001f100b7812 */ /* 0x000fe400078ec0ff */
[----:B------:R-:W-:-:S09]  /*09f0*/  MOV R3, RZ ;  /* 0x000000ff00037202 */ /* 0x000fd20000000f00 */
[----:B------:R-:W-:Y:S05]  /*0a00*/  @!P1 BRA `(.L_x_11) ;  /* 0x0000000400549947 */ /* 0x000fea0003800000 */
[----:B------:R-:W1:Y:S01]  /*0a10*/  S2R R3, SR_CgaCtaId ;  /* 0x0000000000037919 */ /* 0x000e620000008800 */
[----:B------:R-:W-:Y:S01]  /*0a20*/  MOV R0, 0x400 ;  /* 0x0000040000007802 */ /* 0x000fe20000000f00 */
[----:B------:R-:W-:Y:S01]  /*0a30*/  IMAD.MOV.U32 R2, RZ, RZ, 0x1 ;  /* 0x00000001ff027424 */ /* 0x000fe200078e00ff */
[----:B------:R-:W-:Y:S02]  /*0a40*/  ISETP.NE.AND P2, PT, R8, RZ, PT ;  /* 0x000000ff0800720c */ /* 0x000fe40003f45270 */
[----:B-1----:R-:W-:Y:S02]  /*0a50*/  LEA R0, R3, R0, 0x18 ;  /* 0x0000000003007211 */ /* 0x002fe400078ec0ff */
[----:B------:R-:W-:-:S04]  /*0a60*/  SHF.L.U32 R3, R2, 0x1f, RZ ;  /* 0x0000001f02037819 */ /* 0x000fc800000006ff */
[----:B------:R-:W1:Y:S02]  /*0a70*/  SYNCS.PHASECHK.TRANS64.TRYWAIT P1, [R0+URZ+0x7820], R3 ;  /* 0x00782003000075a7 */ /* 0x000e64000802017f */
[----:B-1----:R-:W-:Y:S05]  /*0a80*/  @!P1 BRA `(.L_x_12) ;  /* 0x00000080002c9947 */ /* 0x002fea0003800000 */
.L_x_75:
[----:B-1----:R-:W-:Y:S01]  /*0a90*/  IMAD.MOV.U32 R3, RZ, RZ, 0x1 ;  /* 0x00000001ff037424 */ /* 0x002fe200078e00ff */
[----:B------:R-:W-:Y:S06]  /*0aa0*/  @P2 BRA `(.L_x_13) ;  /* 0x0000000000142947 */ /* 0x000fec0003800000 */
[----:B------:R-:W-:Y:S01]  /*0ab0*/  ISETP.NE.AND P1, PT, R11, RZ, PT ;  /* 0x000000ff0b00720c */ /* 0x000fe20003f25270 */
[----:B------:R-:W-:-:S04]  /*0ac0*/  IMAD.MOV.U32 R9, RZ, RZ, 0x1800 ;  /* 0x00001800ff097424 */ /* 0x000fc800078e00ff */
[----:B------:R1:W-:Y:S08]  /*0ad0*/  SYNCS.ARRIVE.TRANS64 RZ, [R0+URZ+0x7800], R9 ;  /* 0x0078000900ff79a7 */ /* 0x0003f0000800003f */
[----:B------:R-:W-:Y:S05]  /*0ae0*/  @!P1 BRA `(.L_x_13) ;  /* 0x0000000000049947 */ /* 0x000fea0003800000 */
[----:B------:R-:W-:Y:S01]  /*0af0*/  BPT.TRAP 0x1 ;  /* 0x000000040000795c */ /* 0x000fe20000300000 */
.L_x_13:
[----:B-1----:R-:W1:Y:S01]  /*0b00*/  S2R R9, SR_CgaCtaId ;  /* 0x0000000000097919 */ /* 0x002e620000008800 */
[----:B------:R-:W-:Y:S01]  /*0b10*/  R2UR UR32, R0 ;  /* 0x00000000002072ca */ /* 0x000fe200000e0000 */
[----:B------:R-:W-:Y:S01]  /*0b20*/  ULDC.64 UR4, c[0x0][0x198] ;  /* 0x0000660000047ab9 */ /* 0x000fe20000000a00 */
[----:B------:R-:W-:Y:S01]  /*0b30*/  MOV R0, 0x400 ;  /* 0x0000040000007802 */ /* 0x000fe20000000f00 */
[----:B------:R-:W-:Y:S01]  /*0b40*/  UIADD3 UR4, UP0, UR4, 0x1f0, URZ ;  /* 0x000001f004047890 */ /* 0x000fe2000ff1e03f */
[----:B------:R-:W-:Y:S01]  /*0b50*/  MOV R6, 0x1 ;  /* 0x0000000100067802 */ /* 0x000fe20000000f00 */
[----:B------:R-:W-:Y:S01]  /*0b60*/  UMOV UR19, URZ ;  /* 0x0000003f00137c82 */ /* 0x000fe20008000000 */
[----:B------:R-:W-:Y:S01]  /*0b70*/  UMOV UR6, 0x0 ;  /* 0x0000000000067882 */ /* 0x000fe20000000000 */
[----:B------:R-:W-:Y:S01]  /*0b80*/  UIADD3.X UR5, URZ, UR5, URZ, UP0, !UPT ;  /* 0x000000053f057290 */ /* 0x000fe200087fe43f */
[----:B------:R-:W-:Y:S01]  /*0b90*/  ISETP.NE.AND P2, PT, R8, RZ, PT ;  /* 0x000000ff0800720c */ /* 0x000fe20003f45270 */
[----:B------:R-:W-:Y:S01]  /*0ba0*/  UMOV UR7, 0x10000000 ;  /* 0x1000000000077882 */ /* 0x000fe20000000000 */
[----:B------:R-:W-:Y:S01]  /*0bb0*/  UMOV UR18, URZ ;  /* 0x0000003f00127c82 */ /* 0x000fe20008000000 */
[----:B------:R-:W-:Y:S01]  /*0bc0*/  UMOV UR20, UR36 ;  /* 0x0000002400147c82 */ /* 0x000fe20008000000 */
[----:B------:R-:W-:Y:S01]  /*0bd0*/  UMOV UR21, UR37 ;  /* 0x0000002500157c82 */ /* 0x000fe20008000000 */
[----:B------:R-:W-:-:S02]  /*0be0*/  UIADD3 UR16, UR32, 0x1800, URZ ;  /* 0x0000180020107890 */ /* 0x000fc4000fffe03f */
[----:B------:R-:W-:Y:S02]  /*0bf0*/  UIADD3 UR17, UR32, 0x7800, URZ ;  /* 0x0000780020117890 */ /* 0x000fe4000fffe03f */
[----:B------:R-:W-:Y:S02]  /*0c00*/  UIADD3 UR8, UR32, 0x2000, URZ ;  /* 0x0000200020087890 */ /* 0x000fe4000fffe03f */
[----:B------:R-:W-:Y:S01]  /*0c10*/  UIADD3 UR32, UR32, 0x2800, URZ ;  /* 0x0000280020207890 */ /* 0x000fe2000fffe03f */
[----:B------:R-:W-:Y:S01]  /*0c20*/  UMOV UR10, 0x10 ;  /* 0x00000010000a7882 */ /* 0x000fe20000000000 */
        /* <DEDUP_REMOVED lines=8> */
[----:B-1----:R-:W-:-:S02]  /*0cb0*/  LEA R2, R9, R0, 0x18 ;  /* 0x0000000009027211 */ /* 0x002fc400078ec0ff */
[----:B------:R-:W-:-:S03]  /*0cc0*/  SHF.L.U32 R9, R6, 0x1f, RZ ;  /* 0x0000001f06097819 */ /* 0x000fc600000006ff */
[----:B------:R-:W-:Y:S01]  /*0cd0*/  IMAD R0, R3, 0x8, R2 ;  /* 0x0000000803007824 */ /* 0x000fe200078e0202 */
[----:B------:R2:W-:Y:S01]  /*0ce0*/  UTMALDG.4D [UR8], [UR4], desc[UR6] ;  /* 0x00000608040075b4 */ /* 0x0005e20008019000 */
[----:B------:R2:W-:Y:S02]  /*0cf0*/  UTMALDG.4D [UR32], [UR4], desc[UR6] ;  /* 0x00000620040075b4 */ /* 0x0005e40008019000 */
[----:B------:R-:W1:Y:S02]  /*0d00*/  SYNCS.PHASECHK.TRANS64.TRYWAIT P1, [R0+URZ+0x7820], R9 ;  /* 0x00782009000075a7 */ /* 0x000e64000802017f */
[----:B-12---:R-:W-:Y:S05]  /*0d10*/  @!P1 BRA `(.L_x_14) ;  /* 0x0000007c009c9947 */ /* 0x006fea0003800000 */
.L_x_76:
[----:B------:R-:W-:Y:S01]  /*0d20*/  IMAD.MOV.U32 R6, RZ, RZ, 0x1 ;  /* 0x00000001ff067424 */ /* 0x000fe200078e00ff */
[----:B------:R-:W-:Y:S06]  /*0d30*/  @P2 BRA `(.L_x_15) ;  /* 0x0000000000142947 */ /* 0x000fec0003800000 */
[----:B------:R-:W-:Y:S01]  /*0d40*/  ISETP.NE.AND P1, PT, R11, RZ, PT ;  /* 0x000000ff0b00720c */ /* 0x000fe20003f25270 */
[----:B-1----:R-:W-:-:S04]  /*0d50*/  IMAD.MOV.U32 R9, RZ, RZ, 0x1800 ;  /* 0x00001800ff097424 */ /* 0x002fc800078e00ff */
[----:B------:R2:W-:Y:S08]  /*0d60*/  SYNCS.ARRIVE.TRANS64 RZ, [R0+URZ+0x7800], R9 ;  /* 0x0078000900ff79a7 */ /* 0x0005f0000800003f */
[----:B------:R-:W-:Y:S05]  /*0d70*/  @!P1 BRA `(.L_x_15) ;  /* 0x0000000000049947 */ /* 0x000fea0003800000 */
[----:B------:R-:W-:Y:S01]  /*0d80*/  BPT.TRAP 0x1 ;  /* 0x000000040000795c */ /* 0x000fe20000300000 */
.L_x_15:
[C---:B------:R-:W-:Y:S01]  /*0d90*/  IMAD R2, R3.reuse, 0x1800, R2 ;  /* 0x0000180003027824 */ /* 0x040fe200078e0202 */
[----:B------:R-:W-:Y:S01]  /*0da0*/  R2UR UR17, R0 ;  /* 0x00000000001172ca */ /* 0x000fe200000e0000 */
[----:B------:R-:W-:Y:S01]  /*0db0*/  ULDC.64 UR4, c[0x0][0x198] ;  /* 0x0000660000047ab9 */ /* 0x000fe20000000a00 */
[----:B------:R-:W-:Y:S01]  /*0dc0*/  UMOV UR19, URZ ;  /* 0x0000003f00137c82 */ /* 0x000fe20008000000 */
[----:B------:R-:W-:Y:S01]  /*0dd0*/  UIADD3 UR4, UP0, UR4, 0x2f0, URZ ;  /* 0x000002f004047890 */ /* 0x000fe2000ff1e03f */
[----:B------:R-:W-:Y:S01]  /*0de0*/  R2UR UR32, R2 ;  /* 0x00000000022072ca */ /* 0x000fe200000e0000 */
[----:B------:R-:W-:Y:S01]  /*0df0*/  UMOV UR6, 0x0 ;  /* 0x0000000000067882 */ /* 0x000fe20000000000 */
[----:B------:R-:W-:Y:S01]  /*0e00*/  UMOV UR7, 0x10000000 ;  /* 0x1000000000077882 */ /* 0x000fe20000000000 */
[----:B------:R-:W-:Y:S01]  /*0e10*/  UIADD3.X UR5, URZ, UR5, URZ, UP0, !UPT ;  /* 0x000000053f057290 */ /* 0x000fe200087fe43f */
[----:B------:R-:W-:Y:S01]  /*0e20*/  IADD3 R3, R3, 0x1, RZ ;  /* 0x0000000103037810 */ /* 0x000fe20007ffe0ff */
[----:B------:R-:W-:Y:S01]  /*0e30*/  UMOV UR18, URZ ;  /* 0x0000003f00127c82 */ /* 0x000fe20008000000 */
[----:B------:R-:W-:Y:S01]  /*0e40*/  UMOV UR20, UR36 ;  /* 0x0000002400147c82 */ /* 0x000fe20008000000 */
[----:B------:R-:W-:Y:S01]  /*0e50*/  UMOV UR21, UR37 ;  /* 0x0000002500157c82 */ /* 0x000fe20008000000 */
[----:B------:R-:W-:Y:S01]  /*0e60*/  UMOV UR10, 0x10 ;  /* 0x00000010000a7882 */ /* 0x000fe20000000000 */
[----:B------:R-:W-:Y:S01]  /*0e70*/  UIADD3 UR17, UR17, 0x7800, URZ ;  /* 0x0000780011117890 */ /* 0x000fe2000fffe03f */
[----:B------:R-:W-:Y:S01]  /*0e80*/  UMOV UR12, UR36 ;  /* 0x00000024000c7c82 */ /* 0x000fe20008000000 */
[----:B------:R-:W-:-:S02]  /*0e90*/  UMOV UR13, UR37 ;  /* 0x00000025000d7c82 */ /* 0x000fc40008000000 */
[----:B------:R-:W-:Y:S02]  /*0ea0*/  UIADD3 UR16, UR32, 0x1800, URZ ;  /* 0x0000180020107890 */ /* 0x000fe4000fffe03f */
[----:B------:R-:W-:Y:S02]  /*0eb0*/  UIADD3 UR8, UR32, 0x2000, URZ ;  /* 0x0000200020087890 */ /* 0x000fe4000fffe03f */
[----:B------:R-:W-:Y:S01]  /*0ec0*/  UIADD3 UR32, UR32, 0x2800, URZ ;  /* 0x0000280020207890 */ /* 0x000fe2000fffe03f */
[----:B------:R-:W-:Y:S01]  /*0ed0*/  UMOV UR11, UR19 ;  /* 0x00000013000b7c82 */ /* 0x000fe20008000000 */
[----:B------:R-:W-:Y:S01]  /*0ee0*/  UMOV UR9, UR17 ;  /* 0x0000001100097c82 */ /* 0x000fe20008000000 */
[----:B------:R-:W-:Y:S01]  /*0ef0*/  UMOV UR34, 0x20 ;  /* 0x0000002000227882 */ /* 0x000fe20000000000 */
[----:B------:R-:W-:Y:S01]  /*0f00*/  UMOV UR35, UR19 ;  /* 0x0000001300237c82 */ /* 0x000fe20008000000 */
[----:B------:R3:W-:Y:S01]  /*0f10*/  UTMALDG.4D [UR16], [UR4], desc[UR6] ;  /* 0x00000610040075b4 */ /* 0x0007e20008019000 */
[----:B------:R-:W-:Y:S01]  /*0f20*/  UMOV UR33, UR17 ;  /* 0x0000001100217c82 */ /* 0x000fe20008000000 */
[----:B------:R3:W-:Y:S02]  /*0f30*/  UTMALDG.4D [UR8], [UR4], desc[UR6] ;  /* 0x00000608040075b4 */ /* 0x0007e40008019000 */
[----:B------:R3:W-:Y:S02]  /*0f40*/  UTMALDG.4D [UR32], [UR4], desc[UR6] ;  /* 0x00000620040075b4 */ /* 0x0007e40008019000 */
[----:B---3--:R-:W-:Y:S01]  /*0f50*/  NOP ;  /* 0x0000000000007918 */ /* 0x008fe20000000000 */
.L_x_11:
[----:B------:R-:W-:Y:S01]  /*0f60*/  ISETP.GE.AND P1, PT, R12, 0x41, PT ;  /* 0x000000410c00780c */ /* 0x000fe20003f26270 */
[----:B-12---:R-:W-:-:S12]  /*0f70*/  IMAD.MOV.U32 R0, RZ, RZ, 0x1 ;  /* 0x00000001ff007424 */ /* 0x006fd800078e00ff */
[----:B------:R-:W-:Y:S05]  /*0f80*/  @!P1 BRA `(.L_x_16) ;  /* 0x0000000400849947 */ /* 0x000fea0003800000 */
[----:B------:R-:W1:Y:S01]  /*0f90*/  S2R R9, SR_CgaCtaId ;  /* 0x0000000000097919 */ /* 0x000e620000008800 */
[----:B------:R-:W-:Y:S01]  /*0fa0*/  MOV R0, 0x400 ;  /* 0x0000040000007802 */ /* 0x000fe20000000f00 */
[----:B------:R-:W-:Y:S01]  /*0fb0*/  IMAD.MOV.U32 R2, RZ, RZ, 0x1 ;  /* 0x00000001ff027424 */ /* 0x000fe200078e00ff */
[----:B------:R-:W-:Y:S02]  /*0fc0*/  ISETP.NE.AND P2, PT, R8, RZ, PT ;  /* 0x000000ff0800720c */ /* 0x000fe40003f45270 */
[----:B-1----:R-:W-:Y:S02]  /*0fd0*/  LEA R0, R9, R0, 0x18 ;  /* 0x0000000009007211 */ /* 0x002fe400078ec0ff */
[----:B------:R-:W-:-:S03]  /*0fe0*/  SHF.L.U32 R9, R2, 0x1f, RZ ;  /* 0x0000001f02097819 */ /* 0x000fc600000006ff */
[----:B------:R-:W-:-:S04]  /*0ff0*/  IMAD R2, R3, 0x8, R0 ;  /* 0x0000000803027824 */ /* 0x000fc800078e0200 */
[----:B------:R-:W1:Y:S02]  /*1000*/  SYNCS.PHASECHK.TRANS64.TRYWAIT P1, [R2+URZ+0x7820], R9 ;  /* 0x00782009020075a7 */ /* 0x000e64000802017f */
[----:B-1----:R-:W-:Y:S05]  /*1010*/  @!P1 BRA `(.L_x_17) ;  /* 0x0000007800f09947 */ /* 0x002fea0003800000 */
.L_x_77:
[----:B------:R-:W-:Y:S05]  /*1020*/  @P2 BRA `(.L_x_18) ;  /* 0x0000000000142947 */ /* 0x000fea0003800000 */
[----:B------:R-:W-:Y:S02]  /*1030*/  ISETP.NE.AND P1, PT, R11, RZ, PT ;  /* 0x000000ff0b00720c */ /* 0x000fe40003f25270 */
[----:B-1----:R-:W-:-:S04]  /*1040*/  MOV R9, 0x1800 ;  /* 0x0000180000097802 */ /* 0x002fc80000000f00 */
[----:B------:R2:W-:Y:S07]  /*1050*/  SYNCS.ARRIVE.TRANS64 RZ, [R2+URZ+0x7800], R9 ;  /* 0x0078000902ff79a7 */ /* 0x0005ee000800003f */
[----:B------:R-:W-:Y:S05]  /*1060*/  @!P1 BRA `(.L_x_18) ;  /* 0x0000000000049947 */ /* 0x000fea0003800000 */
[----:B------:R-:W-:Y:S01]  /*1070*/  BPT.TRAP 0x1 ;  /* 0x000000040000795c */ /* 0x000fe20000300000 */
.L_x_18:
[----:B-12---:R-:W1:Y:S01]  /*1080*/  S2R R9, SR_CgaCtaId ;  /* 0x0000000000097919 */ /* 0x006e620000008800 */
[C---:B------:R-:W-:Y:S01]  /*1090*/  IMAD R0, R3.reuse, 0x1800, R0 ;  /* 0x0000180003007824 */ /* 0x040fe200078e0200 */
[----:B------:R-:W-:Y:S01]  /*10a0*/  R2UR UR17, R2 ;  /* 0x00000000021172ca */ /* 0x000fe200000e0000 */
[----:B------:R-:W-:Y:S01]  /*10b0*/  ULDC.64 UR4, c[0x0][0x198] ;  /* 0x0000660000047ab9 */ /* 0x000fe20000000a00 */
[----:B------:R-:W-:Y:S01]  /*10c0*/  R2UR UR19, R6 ;  /* 0x00000000061372ca */ /* 0x000fe200000e0000 */
[----:B------:R-:W-:Y:S01]  /*10d0*/  VIADD R3, R3, 0x1 ;  /* 0x0000000103037836 */ /* 0x000fe20000000000 */
[----:B------:R-:W-:Y:S01]  /*10e0*/  R2UR UR32, R0 ;  /* 0x00000000002072ca */ /* 0x000fe200000e0000 */
[----:B------:R-:W-:Y:S01]  /*10f0*/  UIADD3 UR4, UP0, UR4, 0x1f0, URZ ;  /* 0x000001f004047890 */ /* 0x000fe2000ff1e03f */
[----:B------:R-:W-:Y:S01]  /*1100*/  MOV R0, 0x400 ;  /* 0x0000040000007802 */ /* 0x000fe20000000f00 */
[----:B------:R-:W-:Y:S01]  /*1110*/  UMOV UR6, 0x0 ;  /* 0x0000000000067882 */ /* 0x000fe20000000000 */
[C---:B------:R-:W-:Y:S01]  /*1120*/  ISETP.NE.AND P2, PT, R3.reuse, 0x4, PT ;  /* 0x000000040300780c */ /* 0x040fe20003f45270 */
[----:B------:R-:W-:Y:S01]  /*1130*/  UIADD3.X UR5, URZ, UR5, URZ, UP0, !UPT ;  /* 0x000000053f057290 */ /* 0x000fe200087fe43f */
[C---:B------:R-:W-:Y:S01]  /*1140*/  ISETP.NE.AND P1, PT, R3.reuse, 0x4, PT ;  /* 0x000000040300780c */ /* 0x040fe20003f25270 */
[----:B------:R-:W-:Y:S01]  /*1150*/  UMOV UR7, 0x10000000 ;  /* 0x1000000000077882 */ /* 0x000fe20000000000 */
[----:B------:R-:W-:Y:S01]  /*1160*/  SEL R3, R3, RZ, P2 ;  /* 0x000000ff03037207 */ /* 0x000fe20001000000 */
[----:B------:R-:W-:Y:S01]  /*1170*/  UIADD3 UR17, UR17, 0x7800, URZ ;  /* 0x0000780011117890 */ /* 0x000fe2000fffe03f */
[----:B------:R-:W-:Y:S01]  /*1180*/  ISETP.NE.AND P2, PT, R8, RZ, PT ;  /* 0x000000ff0800720c */ /* 0x000fe20003f45270 */
[----:B------:R-:W-:-:S02]  /*1190*/  USHF.L.U32 UR19, UR19, 0x6, URZ ;  /* 0x0000000613137899 */ /* 0x000fc4000800063f */
[----:B------:R-:W-:Y:S02]  /*11a0*/  UIADD3 UR16, UR32, 0x1800, URZ ;  /* 0x0000180020107890 */ /* 0x000fe4000fffe03f */
[----:B------:R-:W-:Y:S02]  /*11b0*/  UIADD3 UR8, UR32, 0x2000, URZ ;  /* 0x0000200020087890 */ /* 0x000fe4000fffe03f */
[----:B------:R-:W-:Y:S01]  /*11c0*/  UIADD3 UR32, UR32, 0x2800, URZ ;  /* 0x0000280020207890 */ /* 0x000fe2000fffe03f */
[----:B------:R-:W-:Y:S01]  /*11d0*/  UMOV UR18, URZ ;  /* 0x0000003f00127c82 */ /* 0x000fe20008000000 */
[----:B------:R-:W-:Y:S01]  /*11e0*/  UMOV UR20, UR36 ;  /* 0x0000002400147c82 */ /* 0x000fe20008000000 */
[----:B------:R-:W-:Y:S01]  /*11f0*/  UMOV UR21, UR37 ;  /* 0x0000002500157c82 */ /* 0x000fe20008000000 */
[----:B------:R-:W-:Y:S01]  /*1200*/  UMOV UR10, 0x10 ;  /* 0x00000010000a7882 */ /* 0x000fe20000000000 */
[----:B------:R-:W-:Y:S01]  /*1210*/  UMOV UR12, UR36 ;  /* 0x00000024000c7c82 */ /* 0x000fe20008000000 */
[----:B------:R-:W-:Y:S01]  /*1220*/  UMOV UR13, UR37 ;  /* 0x00000025000d7c82 */ /* 0x000fe20008000000 */
[----:B------:R-:W-:Y:S01]  /*1230*/  UMOV UR9, UR17 ;  /* 0x0000001100097c82 */ /* 0x000fe20008000000 */
[----:B-1----:R-:W-:Y:S01]  /*1240*/  LEA R10, R9, R0, 0x18 ;  /* 0x00000000090a7211 */ /* 0x002fe200078ec0ff */
[----:B------:R-:W-:Y:S01]  /*1250*/  UMOV UR11, UR19 ;  /* 0x00000013000b7c82 */ /* 0x000fe20008000000 */
[----:B------:R-:W-:Y:S01]  /*1260*/  SEL R0, RZ, 0x1, !P1 ;  /* 0x00000001ff007807 */ /* 0x000fe20004800000 */
[----:B------:R-:W-:Y:S01]  /*1270*/  UMOV UR34, 0x20 ;  /* 0x0000002000227882 */ /* 0x000fe20000000000 */
[----:B------:R-:W-:Y:S01]  /*1280*/  UMOV UR33, UR17 ;  /* 0x0000001100217c82 */ /* 0x000fe20008000000 */
[----:B------:R-:W-:Y:S01]  /*1290*/  IMAD R9, R3, 0x8, R10 ;  /* 0x0000000803097824 */ /* 0x000fe200078e020a */
[----:B------:R-:W-:Y:S01]  /*12a0*/  SHF.L.U32 R2, R0, 0x1f, RZ ;  /* 0x0000001f00027819 */ /* 0x000fe200000006ff */
[----:B------:R1:W-:Y:S01]  /*12b0*/  UTMALDG.4D [UR16], [UR4], desc[UR6] ;  /* 0x00000610040075b4 */ /* 0x0003e20008019000 */
[----:B------:R-:W-:Y:S01]  /*12c0*/  UMOV UR35, UR19 ;  /* 0x0000001300237c82 */ /* 0x000fe20008000000 */
[----:B------:R1:W-:Y:S01]  /*12d0*/  UTMALDG.4D [UR8], [UR4], desc[UR6] ;  /* 0x00000608040075b4 */ /* 0x0003e20008019000 */
[----:B------:R1:W-:Y:S01]  /*12e0*/  UTMALDG.4D [UR32], [UR4], desc[UR6] ;  /* 0x00000620040075b4 */ /* 0x0003e20008019000 */
[----:B------:R-:W2:Y:S02]  /*12f0*/  SYNCS.PHASECHK.TRANS64.TRYWAIT P1, [R9+URZ+0x7820], R2 ;  /* 0x00782002090075a7 */ /* 0x000ea4000802017f */
[----:B-12---:R-:W-:Y:S05]  /*1300*/  @!P1 BRA `(.L_x_19) ;  /* 0x0000007800489947 */ /* 0x006fea0003800000 */
.L_x_78:
[----:B------:R-:W-:Y:S05]  /*1310*/  @P2 BRA `(.L_x_20) ;  /* 0x0000000000142947 */ /* 0x000fea0003800000 */
[----:B------:R-:W-:Y:S01]  /*1320*/  ISETP.NE.AND P1, PT, R11, RZ, PT ;  /* 0x000000ff0b00720c */ /* 0x000fe20003f25270 */
[----:B-1----:R-:W-:-:S04]  /*1330*/  IMAD.MOV.U32 R2, RZ, RZ, 0x1800 ;  /* 0x00001800ff027424 */ /* 0x002fc800078e00ff */
[----:B------:R2:W-:Y:S08]  /*1340*/  SYNCS.ARRIVE.TRANS64 RZ, [R9+URZ+0x7800], R2 ;  /* 0x0078000209ff79a7 */ /* 0x0005f0000800003f */
[----:B------:R-:W-:Y:S05]  /*1350*/  @!P1 BRA `(.L_x_20) ;  /* 0x0000000000049947 */ /* 0x000fea0003800000 */
[----:B------:R-:W-:Y:S01]  /*1360*/  BPT.TRAP 0x1 ;  /* 0x000000040000795c */ /* 0x000fe20000300000 */
.L_x_20:
[----:B------:R-:W-:Y:S01]  /*1370*/  IMAD R10, R3, 0x1800, R10 ;  /* 0x00001800030a7824 */ /* 0x000fe200078e020a */
[----:B------:R-:W-:Y:S01]  /*1380*/  R2UR UR17, R9 ;  /* 0x00000000091172ca */ /* 0x000fe200000e0000 */
[----:B------:R-:W-:Y:S01]  /*1390*/  ULDC.64 UR4, c[0x0][0x198] ;  /* 0x0000660000047ab9 */ /* 0x000fe20000000a00 */
[----:B------:R-:W-:Y:S01]  /*13a0*/  R2UR UR19, R6 ;  /* 0x00000000061372ca */ /* 0x000fe200000e0000 */
[----:B------:R-:W-:Y:S01]  /*13b0*/  UIADD3 UR4, UP0, UR4, 0x2f0, URZ ;  /* 0x000002f004047890 */ /* 0x000fe2000ff1e03f */
[----:B------:R-:W-:Y:S01]  /*13c0*/  R2UR UR32, R10 ;  /* 0x000000000a2072ca */ /* 0x000fe200000e0000 */
[----:B------:R-:W-:Y:S01]  /*13d0*/  UMOV UR6, 0x0 ;  /* 0x0000000000067882 */ /* 0x000fe20000000000 */
[----:B------:R-:W-:Y:S01]  /*13e0*/  UMOV UR7, 0x10000000 ;  /* 0x1000000000077882 */ /* 0x000fe20000000000 */
[----:B------:R-:W-:Y:S01]  /*13f0*/  UIADD3.X UR5, URZ, UR5, URZ, UP0, !UPT ;  /* 0x000000053f057290 */ /* 0x000fe200087fe43f */
[----:B-12---:R-:W-:Y:S01]  /*1400*/  IADD3 R2, R3, 0x1, RZ ;  /* 0x0000000103027810 */ /* 0x006fe20007ffe0ff */
[----:B------:R-:W-:Y:S01]  /*1410*/  UMOV UR18, URZ ;  /* 0x0000003f00127c82 */ /* 0x000fe20008000000 */
[----:B------:R-:W-:Y:S01]  /*1420*/  UMOV UR20, UR36 ;  /* 0x0000002400147c82 */ /* 0x000fe20008000000 */
[----:B------:R-:W-:Y:S01]  /*1430*/  UMOV UR21, UR37 ;  /* 0x0000002500157c82 */ /* 0x000fe20008000000 */
[----:B------:R-:W-:Y:S01]  /*1440*/  UMOV UR10, 0x10 ;  /* 0x00000010000a7882 */ /* 0x000fe20000000000 */
[----:B------:R-:W-:Y:S01]  /*1450*/  UIADD3 UR17, UR17, 0x7800, URZ ;  /* 0x0000780011117890 */ /* 0x000fe2000fffe03f */
[----:B------:R-:W-:Y:S01]  /*1460*/  ISETP.NE.AND P1, PT, R2, 0x4, PT ;  /* 0x000000040200780c */ /* 0x000fe20003f25270 */
[----:B------:R-:W-:Y:S01]  /*1470*/  USHF.L.U32 UR19, UR19, 0x6, URZ ;  /* 0x0000000613137899 */ /* 0x000fe2000800063f */
[----:B------:R-:W-:Y:S01]  /*1480*/  VIADD R6, R6, 0x1 ;  /* 0x0000000106067836 */ /* 0x000fe20000000000 */
[----:B------:R-:W-:Y:S01]  /*1490*/  UIADD3 UR16, UR32, 0x1800, URZ ;  /* 0x0000180020107890 */ /* 0x000fe2000fffe03f */
[----:B------:R-:W-:Y:S01]  /*14a0*/  SEL R3, RZ, 0x1, P1 ;  /* 0x00000001ff037807 */ /* 0x000fe20000800000 */
[----:B------:R-:W-:-:S02]  /*14b0*/  UIADD3 UR8, UR32, 0x2000, URZ ;  /* 0x0000200020087890 */ /* 0x000fc4000fffe03f */
[----:B------:R-:W-:Y:S01]  /*14c0*/  UIADD3 UR32, UR32, 0x2800, URZ ;  /* 0x0000280020207890 */ /* 0x000fe2000fffe03f */
[----:B------:R-:W-:Y:S01]  /*14d0*/  LOP3.LUT R0, R0, R3, RZ, 0x3c, !PT ;  /* 0x0000000300007212 */ /* 0x000fe200078e3cff */
        /* <DEDUP_REMOVED lines=8> */
[----:B------:R-:W-:Y:S01]  /*1560*/  SEL R3, R2, RZ, P1 ;  /* 0x000000ff02037207 */ /* 0x000fe20000800000 */
[----:B------:R1:W-:Y:S01]  /*1570*/  UTMALDG.4D [UR8], [UR4], desc[UR6] ;  /* 0x00000608040075b4 */ /* 0x0003e20008019000 */
[----:B------:R1:W-:Y:S02]  /*1580*/  UTMALDG.4D [UR32], [UR4], desc[UR6] ;  /* 0x00000620040075b4 */ /* 0x0003e40008019000 */
[----:B-1----:R-:W-:-:S03]  /*1590*/  NOP ;  /* 0x0000000000007918 */ /* 0x002fc60000000000 */
.L_x_16:
[----:B------:R-:W-:-:S07]  /*15a0*/  VIADD R5, R5, 0xfffffffc ;  /* 0xfffffffc05057836 */ /* 0x000fce0000000000 */
.L_x_10:
[----:B------:R-:W-:Y:S05]  /*15b0*/  BSYNC B0 ;  /* 0x0000000000007941 */ /* 0x000fea0003800000 */
.L_x_9:
[----:B------:R-:W1:Y:S01]  /*15c0*/  S2R R9, SR_CgaCtaId ;  /* 0x0000000000097919 */ /* 0x000e620000008800 */
[----:B------:R-:W-:Y:S02]  /*15d0*/  MOV R2, 0x400 ;  /* 0x0000040000027802 */ /* 0x000fe40000000f00 */
[----:B------:R-:W-:Y:S02]  /*15e0*/  SHF.L.U32 R19, RZ, 0x1f, RZ ;  /* 0x0000001fff137819 */ /* 0x000fe400000006ff */
[----:B-1----:R-:W-:-:S04]  /*15f0*/  LEA R2, R9, R2, 0x18 ;  /* 0x0000000209027211 */ /* 0x002fc800078ec0ff */
[----:B------:R-:W1:Y:S02]  /*1600*/  SYNCS.PHASECHK.TRANS64.TRYWAIT P1, [R2+URZ+0x7840], R19 ;  /* 0x00784013020075a7 */ /* 0x000e64000802017f */
[----:B-1----:R-:W-:Y:S05]  /*1610*/  @!P1 BRA `(.L_x_21) ;  /* 0x0000007400989947 */ /* 0x002fea0003800000 */
.L_x_79:
[----:B------:R-:W2:Y:S01]  /*1620*/  SYNCS.PHASECHK.TRANS64.TRYWAIT P1, [R2+URZ+0x7800], R19 ;  /* 0x00780013020075a7 */ /* 0x000ea2000802017f */
[----:B------:R-:W-:Y:S02]  /*1630*/  SHF.R.S32.HI R9, RZ, 0x1f, R8 ;  /* 0x0000001fff097819 */ /* 0x000fe40000011408 */
[----:B------:R-:W-:Y:S02]  /*1640*/  MOV R10, RZ ;  /* 0x000000ff000a7202 */ /* 0x000fe40000000f00 */
[----:B------:R-:W-:-:S04]  /*1650*/  LEA.HI R9, R9, R8, RZ, 0x2 ;  /* 0x0000000809097211 */ /* 0x000fc800078f10ff */
[----:B------:R-:W-:-:S05]  /*1660*/  LOP3.LUT R9, R9, 0x7ffffffc, RZ, 0xc0, !PT ;  /* 0x7ffffffc09097812 */ /* 0x000fca00078ec0ff */
[----:B------:R-:W-:-:S04]  /*1670*/  IMAD.IADD R9, R8, 0x1, -R9 ;  /* 0x0000000108097824 */ /* 0x000fc800078e0a09 */
[----:B------:R-:W-:Y:S01]  /*1680*/  IMAD.SHL.U32 R9, R9, 0x2, RZ ;  /* 0x0000000209097824 */ /* 0x000fe200078e00ff */
[----:B--2---:R-:W-:Y:S06]  /*1690*/  @!P1 BRA `(.L_x_22) ;  /* 0x00000074008c9947 */ /* 0x004fec0003800000 */
.L_x_80:
[----:B------:R-:W-:Y:S05]  /*16a0*/  WARPSYNC.ALL ;  /* 0x0000000000007948 */ /* 0x000fea0003800000 */
[C---:B------:R-:W-:Y:S01]  /*16b0*/  R2UR UR23, R2.reuse ;  /* 0x00000000021772ca */ /* 0x040fe200000e0000 */
[----:B------:R-:W-:Y:S01]  /*16c0*/  WARPGROUP.ARRIVE ;  /* 0x00000000000079c5 */ /* 0x000fe20000000000 */
[----:B------:R-:W-:Y:S01]  /*16d0*/  R2UR UR4, R2 ;  /* 0x00000000020472ca */ /* 0x000fe200000e0000 */
[----:B------:R-:W-:Y:S01]  /*16e0*/  UMOV UR45, 0xc0000010 ;  /* 0xc0000010002d7882 */ /* 0x000fe20000000000 */
[----:B------:R-:W-:Y:S01]  /*16f0*/  UMOV UR31, 0xc0000010 ;  /* 0xc0000010001f7882 */ /* 0x000fe20000000000 */
[----:B------:R-:W-:Y:S01]  /*1700*/  UMOV UR29, UR45 ;  /* 0x0000002d001d7c82 */ /* 0x000fe20008000000 */
[----:B------:R-:W-:Y:S01]  /*1710*/  UMOV UR41, 0xc0000010 ;  /* 0xc000001000297882 */ /* 0x000fe20000000000 */
[----:B------:R-:W-:Y:S01]  /*1720*/  UMOV UR43, 0xc0000010 ;  /* 0xc0000010002b7882 */ /* 0x000fe20000000000 */
[----:B------:R-:W-:Y:S01]  /*1730*/  UMOV UR5, 0xc0000010 ;  /* 0xc000001000057882 */ /* 0x000fe20000000000 */
[----:B------:R-:W-:Y:S01]  /*1740*/  UMOV UR7, 0xc0000010 ;  /* 0xc000001000077882 */ /* 0x000fe20000000000 */
[C---:B------:R-:W-:Y:S01]  /*1750*/  VIADD R11, R9.reuse, 0x1 ;  /* 0x00000001090b7836 */ /* 0x040fe20000000000 */
[CC--:B------:R-:W-:Y:S01]  /*1760*/  ISETP.GE.AND P5, PT, R9.reuse, R12.reuse, PT ;  /* 0x0000000c0900720c */ /* 0x0c0fe20003fa6270 */
[C---:B------:R-:W-:Y:S01]  /*1770*/  VIADD R13, R9.reuse, 0x8 ;  /* 0x00000008090d7836 */ /* 0x040fe20000000000 */
[----:B------:R-:W-:Y:S01]  /*1780*/  UIADD3 UR23, UR23, 0x1800, URZ ;  /* 0x0000180017177890 */ /* 0x000fe2000fffe03f */
[----:B------:R-:W-:Y:S01]  /*1790*/  VIADD R15, R9, 0x10 ;  /* 0x00000010090f7836 */ /* 0x000fe20000000000 */
[----:B------:R-:W-:Y:S01]  /*17a0*/  USHF.R.U32.HI UR4, URZ, 0x4, UR4 ;  /* 0x000000043f047899 */ /* 0x000fe20008011604 */
[-C--:B------:R-:W-:Y:S01]  /*17b0*/  ISETP.GE.AND P4, PT, R11, R12.reuse, PT ;  /* 0x0000000c0b00720c */ /* 0x080fe20003f86270 */
[----:B------:R-:W-:Y:S01]  /*17c0*/  USHF.R.U32.HI UR23, URZ, 0x4, UR23 ;  /* 0x000000043f177899 */ /* 0x000fe20008011617 */
[-C--:B------:R-:W-:Y:S01]  /*17d0*/  ISETP.GE.AND P3, PT, R13, R12.reuse, PT ;  /* 0x0000000c0d00720c */ /* 0x080fe20003f66270 */
[----:B------:R-:W-:Y:S01]  /*17e0*/  ULOP3.LUT UR4, UR4, 0x3fff, URZ, 0xc0, !UPT ;  /* 0x00003fff04047892 */ /* 0x000fe2000f8ec03f */
[C---:B------:R-:W-:Y:S01]  /*17f0*/  IADD3 R11, R9.reuse, 0x9, RZ ;  /* 0x00000009090b7810 */ /* 0x040fe20007ffe0ff */
[----:B------:R-:W-:Y:S01]  /*1800*/  ULOP3.LUT UR23, UR23, 0x3fff, URZ, 0xc0, !UPT ;  /* 0x00003fff17177892 */ /* 0x000fe2000f8ec03f */
[----:B------:R-:W-:Y:S01]  /*1810*/  VIADD R13, R9, 0x11 ;  /* 0x00000011090d7836 */ /* 0x000fe20000000000 */
[----:B------:R-:W-:Y:S01]  /*1820*/  ULOP3.LUT UR44, UR4, 0x10000, URZ, 0xfc, !UPT ;  /* 0x00010000042c7892 */ /* 0x000fe2000f8efc3f */
[-C--:B------:R-:W-:Y:S01]  /*1830*/  ISETP.GE.AND P1, PT, R15, R12.reuse, PT ;  /* 0x0000000c0f00720c */ /* 0x080fe20003f26270 */
[----:B------:R-:W-:Y:S01]  /*1840*/  ULOP3.LUT UR30, UR23, 0x10000, URZ, 0xfc, !UPT ;  /* 0x00010000171e7892 */ /* 0x000fe2000f8efc3f */
[-C--:B------:R-:W-:Y:S01]  /*1850*/  ISETP.GE.AND P2, PT, R11, R12.reuse, PT ;  /* 0x0000000c0b00720c */ /* 0x080fe20003f46270 */
[----:B------:R-:W-:Y:S01]  /*1860*/  UIADD3 UR40, UR44, 0x80, URZ ;  /* 0x000000802c287890 */ /* 0x000fe2000fffe03f */
[----:B------:R-:W-:Y:S01]  /*1870*/  IADD3 R15, R9, 0x19, RZ ;  /* 0x00000019090f7810 */ /* 0x000fe20007ffe0ff */
[----:B------:R-:W-:Y:S01]  /*1880*/  UIADD3 UR42, UR30, 0x80, URZ ;  /* 0x000000801e2a7890 */ /* 0x000fe2000fffe03f */
[----:B------:R-:W-:Y:S01]  /*1890*/  ISETP.GE.AND P6, PT, R13, R12, PT ;  /* 0x0000000c0d00720c */ /* 0x000fe20003fc6270 */
[----:B------:R-:W-:Y:S01]  /*18a0*/  UMOV UR28, UR44 ;  /* 0x0000002c001c7c82 */ /* 0x000fe20008000000 */
[----:B------:R-:W-:Y:S01]  /*18b0*/  UIADD3 UR4, UR44, 0x100, URZ ;  /* 0x000001002c047890 */ /* 0x000fe2000fffe03f */
[----:B------:R-:W-:Y:S01]  /*18c0*/  VIADD R13, R9, 0x18 ;  /* 0x00000018090d7836 */ /* 0x000fe20000000000 */
[----:B------:R-:W-:Y:S01]  /*18d0*/  HGMMA.64x64x16.F32.BF16 R24, gdesc[UR28], RZ, !UPT, gsb0 ;  /* 0x00e000001c1879f0 */ /* 0x000fe2000c0018ff */
[----:B------:R-:W-:-:S02]  /*18e0*/  UIADD3 UR6, UR30, 0x100, URZ ;  /* 0x000001001e067890 */ /* 0x000fc4000fffe03f */
[----:B------:R-:W-:Y:S02]  /*18f0*/  WARPGROUP.DEPBAR.LE gsb0, 0x0 ;  /* 0x00008000000079c5 */ /* 0x000fe40000010000 */
[----:B------:R-:W-:-:S06]  /*1900*/  WARPGROUP.ARRIVE ;  /* 0x00000000000079c5 */ /* 0x000fcc0000000000 */
[----:B------:R-:W-:Y:S03]  /*1910*/  HGMMA.64x64x16.F32.BF16 R24, gdesc[UR40], R24, gsb0 ;  /* 0x00e00000281879f0 */ /* 0x000fe60008001818 */
[----:B------:R-:W-:Y:S02]  /*1920*/  WARPGROUP.DEPBAR.LE gsb0, 0x0 ;  /* 0x00008000000079c5 */ /* 0x000fe40000010000 */
[----:B------:R-:W-:-:S06]  /*1930*/  WARPGROUP.ARRIVE ;  /* 0x00000000000079c5 */ /* 0x000fcc0000000000 */
[----:B------:R-:W-:Y:S01]  /*1940*/  HGMMA.64x64x16.F32.BF16 R24, gdesc[UR4], R24, gsb0 ;  /* 0x00e00000041879f0 */ /* 0x000fe20008001818 */
[----:B------:R-:W-:Y:S02]  /*1950*/  ULDC UR6, c[0x0][0x604] ;  /* 0x0001810000067ab9 */ /* 0x000fe40000000800 */
[----:B------:R-:W-:Y:S02]  /*1960*/  WARPGROUP.DEPBAR.LE gsb0, 0x0 ;  /* 0x00008000000079c5 */ /* 0x000fe40000010000 */
[----:B------:R-:W-:Y:S02]  /*1970*/  FSEL R11, R24, -INF , !P5 ;  /* 0xff800000180b7808 */ /* 0x000fe40006800000 */
[----:B------:R-:W-:Y:S02]  /*1980*/  FSEL R20, R25, -INF , !P4 ;  /* 0xff80000019147808 */ /* 0x000fe40006000000 */
[----:B------:R-:W-:Y:S02]  /*1990*/  FSEL R27, R27, -INF , !P4 ;  /* 0xff8000001b1b7808 */ /* 0x000fe40006000000 */
[----:B------:R-:W-:-:S02]  /*19a0*/  ISETP.GE.AND P4, PT, R15, R12, PT ;  /* 0x0000000c0f00720c */ /* 0x000fc40003f86270 */
[----:B------:R-:W-:Y:S02]  /*19b0*/  FSEL R28, R28, -INF , !P3 ;  /* 0xff8000001c1c7808 */ /* 0x000fe40005800000 */
[----:B------:R-:W-:Y:S02]  /*19c0*/  FMNMX R15, R11, R20, !PT ;  /* 0x000000140b0f7209 */ /* 0x000fe40007800000 */
[----:B------:R-:W-:Y:S02]  /*19d0*/  FSEL R26, R26, -INF , !P5 ;  /* 0xff8000001a1a7808 */ /* 0x000fe40006800000 */
[----:B------:R-:W-:Y:S01]  /*19e0*/  ISETP.GE.AND P5, PT, R13, R12, PT ;  /* 0x0000000c0d00720c */ /* 0x000fe20003fa6270 */
[----:B------:R-:W-:Y:S01]  /*19f0*/  VIADD R13, R9, 0x20 ;  /* 0x00000020090d7836 */ /* 0x000fe20000000000 */
[----:B------:R-:W-:Y:S02]  /*1a00*/  FSEL R29, R29, -INF , !P2 ;  /* 0xff8000001d1d7808 */ /* 0x000fe40005000000 */
[----:B------:R-:W-:-:S02]  /*1a10*/  FMNMX R14, R28, R15, !PT ;  /* 0x0000000f1c0e7209 */ /* 0x000fc40007800000 */
[----:B------:R-:W-:Y:S02]  /*1a20*/  FSEL R24, R30, -INF , !P3 ;  /* 0xff8000001e187808 */ /* 0x000fe40005800000 */
[----:B------:R-:W-:Y:S01]  /*1a30*/  ISETP.GE.AND P3, PT, R13, R12, PT ;  /* 0x0000000c0d00720c */ /* 0x000fe20003f66270 */
[----:B------:R-:W-:Y:S01]  /*1a40*/  VIADD R13, R9, 0x21 ;  /* 0x00000021090d7836 */ /* 0x000fe20000000000 */
[----:B------:R-:W-:Y:S02]  /*1a50*/  FSEL R32, R32, -INF , !P1 ;  /* 0xff80000020207808 */ /* 0x000fe40004800000 */
[----:B------:R-:W-:Y:S02]  /*1a60*/  FMNMX R17, R29, R14, !PT ;  /* 0x0000000e1d117209 */ /* 0x000fe40007800000 */
        /* <DEDUP_REMOVED lines=8> */
[----:B------:R-:W-:-:S02]  /*1af0*/  ISETP.GE.AND P1, PT, R13, R12, PT ;  /* 0x0000000c0d00720c */ /* 0x000fc40003f26270 */
[----:B------:R-:W-:Y:S02]  /*1b00*/  FSEL R37, R37, -INF , !P4 ;  /* 0xff80000025257808 */ /* 0x000fe40006000000 */
[----:B------:R-:W-:Y:S02]  /*1b10*/  FMNMX R14, R36, R17, !PT ;  /* 0x00000011240e7209 */ /* 0x000fe40007800000 */
[----:B------:R-:W-:Y:S02]  /*1b20*/  IADD3 R13, R9, 0x29, RZ ;  /* 0x00000029090d7810 */ /* 0x000fe40007ffe0ff */
[----:B------:R-:W-:Y:S02]  /*1b30*/  FSEL R56, R35, -INF , !P6 ;  /* 0xff80000023387808 */ /* 0x000fe40007000000 */
[----:B------:R-:W-:Y:S02]  /*1b40*/  FSEL R21, R40, -INF , !P3 ;  /* 0xff80000028157808 */ /* 0x000fe40005800000 */
[----:B------:R-:W-:-:S02]  /*1b50*/  FMNMX R14, R37, R14, !PT ;  /* 0x0000000e250e7209 */ /* 0x000fc40007800000 */
[----:B------:R-:W-:Y:S01]  /*1b60*/  ISETP.GE.AND P6, PT, R13, R12, PT ;  /* 0x0000000c0d00720c */ /* 0x000fe20003fc6270 */
[----:B------:R-:W-:Y:S01]  /*1b70*/  VIADD R13, R9, 0x30 ;  /* 0x00000030090d7836 */ /* 0x000fe20000000000 */
[----:B------:R-:W-:Y:S02]  /*1b80*/  FSEL R41, R41, -INF , !P2 ;  /* 0xff80000029297808 */ /* 0x000fe40005000000 */
[----:B------:R-:W-:Y:S02]  /*1b90*/  FMNMX R14, R21, R14, !PT ;  /* 0x0000000e150e7209 */ /* 0x000fe40007800000 */
[----:B------:R-:W-:Y:S02]  /*1ba0*/  FSEL R40, R38, -INF , !P5 ;  /* 0xff80000026287808 */ /* 0x000fe40006800000 */
[----:B------:R-:W-:Y:S01]  /*1bb0*/  ISETP.GE.AND P5, PT, R13, R12, PT ;  /* 0x0000000c0d00720c */ /* 0x000fe20003fa6270 */
[----:B------:R-:W-:Y:S01]  /*1bc0*/  VIADD R13, R9, 0x31 ;  /* 0x00000031090d7836 */ /* 0x000fe20000000000 */
[----:B------:R-:W-:-:S02]  /*1bd0*/  FSEL R44, R44, -INF , !P1 ;  /* 0xff8000002c2c7808 */ /* 0x000fc40004800000 */
[----:B------:R-:W-:Y:S02]  /*1be0*/  FMNMX R17, R41, R14, !PT ;  /* 0x0000000e29117209 */ /* 0x000fe40007800000 */
[----:B------:R-:W-:Y:S02]  /*1bf0*/  FSEL R39, R39, -INF , !P4 ;  /* 0xff80000027277808 */ /* 0x000fe40006000000 */
[----:B------:R-:W-:Y:S02]  /*1c00*/  FSEL R45, R45, -INF , !P6 ;  /* 0xff8000002d2d7808 */ /* 0x000fe40007000000 */
[----:B------:R-:W-:Y:S02]  /*1c10*/  FMNMX R14, R44, R17, !PT ;  /* 0x000000112c0e7209 */ /* 0x000fe40007800000 */
[----:B------:R-:W-:Y:S01]  /*1c20*/  ISETP.GE.AND P4, PT, R13, R12, PT ;  /* 0x0000000c0d00720c */ /* 0x000fe20003f86270 */
[----:B------:R-:W-:Y:S01]  /*1c30*/  VIADD R13, R9, 0x38 ;  /* 0x00000038090d7836 */ /* 0x000fe20000000000 */
[----:B------:R-:W-:-:S02]  /*1c40*/  FSEL R48, R48, -INF , !P5 ;  /* 0xff80000030307808 */ /* 0x000fc40006800000 */
[----:B------:R-:W-:Y:S02]  /*1c50*/  FMNMX R17, R45, R14, !PT ;  /* 0x0000000e2d117209 */ /* 0x000fe40007800000 */
[----:B------:R-:W-:Y:S02]  /*1c60*/  FSEL R42, R42, -INF , !P3 ;  /* 0xff8000002a2a7808 */ /* 0x000fe40005800000 */
[----:B------:R-:W-:Y:S02]  /*1c70*/  ISETP.GE.AND P3, PT, R13, R12, PT ;  /* 0x0000000c0d00720c */ /* 0x000fe40003f66270 */
[----:B------:R-:W-:Y:S02]  /*1c80*/  IADD3 R13, R9, 0x39, RZ ;  /* 0x00000039090d7810 */ /* 0x000fe40007ffe0ff */
[----:B------:R-:W-:Y:S02]  /*1c90*/  FSEL R49, R49, -INF , !P4 ;  /* 0xff80000031317808 */ /* 0x000fe40006000000 */
[----:B------:R-:W-:-:S02]  /*1ca0*/  FMNMX R14, R48, R17, !PT ;  /* 0x00000011300e7209 */ /* 0x000fc40007800000 */
[----:B------:R-:W-:Y:S02]  /*1cb0*/  FSEL R43, R43, -INF , !P2 ;  /* 0xff8000002b2b7808 */ /* 0x000fe40005000000 */
[----:B------:R-:W-:Y:S02]  /*1cc0*/  ISETP.GE.AND P2, PT, R13, R12, PT ;  /* 0x0000000c0d00720c */ /* 0x000fe40003f46270 */
[----:B------:R-:W-:Y:S02]  /*1cd0*/  FSEL R35, R52, -INF , !P3 ;  /* 0xff80000034237808 */ /* 0x000fe40005800000 */
[----:B------:R-:W-:Y:S02]  /*1ce0*/  FMNMX R14, R49, R14, !PT ;  /* 0x0000000e310e7209 */ /* 0x000fe40007800000 */
[----:B------:R-:W-:Y:S02]  /*1cf0*/  FSEL R53, R53, -INF , !P2 ;  /* 0xff80000035357808 */ /* 0x000fe40005000000 */
[----:B------:R-:W-:-:S02]  /*1d00*/  FMNMX R14, R35, R14, !PT ;  /* 0x0000000e230e7209 */ /* 0x000fc40007800000 */
[----:B------:R-:W-:Y:S02]  /*1d10*/  FMNMX R13, R26, R27, !PT ;  /* 0x0000001b1a0d7209 */ /* 0x000fe40007800000 */
[----:B------:R-:W-:Y:S02]  /*1d20*/  FMNMX R17, R53, R14, !PT ;  /* 0x0000000e35117209 */ /* 0x000fe40007800000 */
[----:B------:R-:W-:Y:S02]  /*1d30*/  FMNMX R14, R24, R13, !PT ;  /* 0x0000000d180e7209 */ /* 0x000fe40007800000 */
[----:B------:R-:W-:Y:S01]  /*1d40*/  FSEL R46, R46, -INF , !P1 ;  /* 0xff8000002e2e7808 */ /* 0x000fe20004800000 */
[----:B------:R-:W3:Y:S01]  /*1d50*/  SHFL.BFLY PT, R22, R17, 0x1, 0x1f ;  /* 0x0c201f0011167f89 */ /* 0x000ee200000e0000 */
[----:B------:R-:W-:Y:S02]  /*1d60*/  FMNMX R14, R25, R14, !PT ;  /* 0x0000000e190e7209 */ /* 0x000fe40007800000 */
[----:B------:R-:W-:-:S02]  /*1d70*/  FSEL R47, R47, -INF , !P6 ;  /* 0xff8000002f2f7808 */ /* 0x000fc40007000000 */
[----:B------:R-:W-:Y:S02]  /*1d80*/  FMNMX R13, R33, R14, !PT ;  /* 0x0000000e210d7209 */ /* 0x000fe40007800000 */
[----:B------:R-:W-:Y:S02]  /*1d90*/  FSEL R50, R50, -INF , !P5 ;  /* 0xff80000032327808 */ /* 0x000fe40006800000 */
[----:B------:R-:W-:Y:S02]  /*1da0*/  FMNMX R13, R56, R13, !PT ;  /* 0x0000000d380d7209 */ /* 0x000fe40007800000 */
[----:B------:R-:W-:Y:S02]  /*1db0*/  FSEL R51, R51, -INF , !P4 ;  /* 0xff80000033337808 */ /* 0x000fe40006000000 */
[----:B------:R-:W-:Y:S02]  /*1dc0*/  FMNMX R14, R40, R13, !PT ;  /* 0x0000000d280e7209 */ /* 0x000fe40007800000 */
[----:B------:R-:W-:-:S02]  /*1dd0*/  FSEL R54, R54, -INF , !P3 ;  /* 0xff80000036367808 */ /* 0x000fc40005800000 */
[----:B------:R-:W-:Y:S02]  /*1de0*/  FMNMX R13, R39, R14, !PT ;  /* 0x0000000e270d7209 */ /* 0x000fe40007800000 */
[----:B------:R-:W-:Y:S02]  /*1df0*/  FSEL R55, R55, -INF , !P2 ;  /* 0xff80000037377808 */ /* 0x000fe40005000000 */
[----:B------:R-:W-:Y:S02]  /*1e00*/  FMNMX R14, R42, R13, !PT ;  /* 0x0000000d2a0e7209 */ /* 0x000fe40007800000 */
[----:B---3--:R-:W-:Y:S02]  /*1e10*/  FMNMX R23, R17, R22, !PT ;  /* 0x0000001611177209 */ /* 0x008fe40007800000 */
[----:B------:R-:W-:-:S03]  /*1e20*/  FMNMX R13, R43, R14, !PT ;  /* 0x0000000e2b0d7209 */ /* 0x000fc60007800000 */
[----:B------:R-:W3:Y:S01]  /*1e30*/  SHFL.BFLY PT, R30, R23, 0x2, 0x1f ;  /* 0x0c401f00171e7f89 */ /* 0x000ee200000e0000 */
[----:B------:R-:W-:-:S04]  /*1e40*/  FMNMX R22, R46, R13, !PT ;  /* 0x0000000d2e167209 */ /* 0x000fc80007800000 */
[----:B------:R-:W-:-:S04]  /*1e50*/  FMNMX R13, R47, R22, !PT ;  /* 0x000000162f0d7209 */ /* 0x000fc80007800000 */
[----:B------:R-:W-:-:S04]  /*1e60*/  FMNMX R22, R50, R13, !PT ;  /* 0x0000000d32167209 */ /* 0x000fc80007800000 */
[----:B------:R-:W-:-:S04]  /*1e70*/  FMNMX R13, R51, R22, !PT ;  /* 0x00000016330d7209 */ /* 0x000fc80007800000 */
[----:B------:R-:W-:-:S04]  /*1e80*/  FMNMX R22, R54, R13, !PT ;  /* 0x0000000d36167209 */ /* 0x000fc80007800000 */
[----:B------:R-:W-:Y:S02]  /*1e90*/  FMNMX R13, R55, R22, !PT ;  /* 0x00000016370d7209 */ /* 0x000fe40007800000 */
[----:B---3--:R-:W-:-:S04]  /*1ea0*/  FMNMX R14, R23, R30, !PT ;  /* 0x0000001e170e7209 */ /* 0x008fc80007800000 */
[----:B------:R-:W-:-:S04]  /*1eb0*/  FSETP.NEU.AND P1, PT, R14, -INF , PT ;  /* 0xff8000000e00780b */ /* 0x000fc80003f2d000 */
[----:B------:R-:W-:-:S05]  /*1ec0*/  FSEL R52, R14, RZ, P1 ;  /* 0x000000ff0e347208 */ /* 0x000fca0000800000 */
[----:B------:R-:W-:-:S04]  /*1ed0*/  FMUL R52, R52, UR6 ;  /* 0x0000000634347c20 */ /* 0x000fc80008400000 */
[--C-:B------:R-:W-:Y:S01]  /*1ee0*/  FFMA R17, R11, UR6, -R52.reuse ;  /* 0x000000060b117c23 */ /* 0x100fe20008000834 */
[--C-:B------:R-:W-:Y:S01]  /*1ef0*/  FFMA R11, R20, UR6, -R52.reuse ;  /* 0x00000006140b7c23 */ /* 0x100fe20008000834 */
[--C-:B------:R-:W-:Y:S01]  /*1f00*/  FFMA R29, R29, UR6, -R52.reuse ;  /* 0x000000061d1d7c23 */ /* 0x100fe20008000834 */
[----:B------:R-:W3:Y:S01]  /*1f10*/  SHFL.BFLY PT, R20, R13, 0x1, 0x1f ;  /* 0x0c201f000d147f89 */ /* 0x000ee200000e0000 */
[--C-:B------:R-:W-:Y:S01]  /*1f20*/  FFMA R28, R28, UR6, -R52.reuse ;  /* 0x000000061c1c7c23 */ /* 0x100fe20008000834 */
[----:B------:R-:W-:Y:S01]  /*1f30*/  FSETP.GEU.AND P3, PT, R17, -126, PT ;  /* 0xc2fc00001100780b */ /* 0x000fe20003f6e000 */
        /* <DEDUP_REMOVED lines=9> */
[--C-:B------:R-:W-:Y:S01]  /*1fd0*/  FFMA R49, R49, UR6, -R52.reuse ;  /* 0x0000000631317c23 */ /* 0x100fe20008000834 */
[----:B------:R-:W-:Y:S01]  /*1fe0*/  FFMA R35, R35, UR6, -R52 ;  /* 0x0000000623237c23 */ /* 0x000fe20008000834 */
[----:B------:R-:W-:Y:S01]  /*1ff0*/  FSETP.GEU.AND P5, PT, R31, -126, PT ;  /* 0xc2fc00001f00780b */ /* 0x000fe20003fae000 */
[----:B------:R-:W-:-:S02]  /*2000*/  @!P3 FMUL R17, R17, 0.5 ;  /* 0x3f0000001111b820 */ /* 0x000fc40000400000 */
[----:B------:R-:W-:Y:S02]  /*2010*/  @!P6 FMUL R11, R11, 0.5 ;  /* 0x3f0000000b0be820 */ /* 0x000fe40000400000 */
[----:B------:R-:W4:Y:S01]  /*2020*/  MUFU.EX2 R22, R17 ;  /* 0x0000001100167308 */ /* 0x000f220000000800 */
[----:B------:R-:W-:Y:S01]  /*2030*/  @!P2 FMUL R29, R29, 0.5 ;  /* 0x3f0000001d1da820 */ /* 0x000fe20000400000 */
[----:B------:R-:W-:Y:S02]  /*2040*/  @!P4 FMUL R28, R28, 0.5 ;  /* 0x3f0000001c1cc820 */ /* 0x000fe40000400000 */
[----:B------:R-:W-:Y:S01]  /*2050*/  @!P1 FMUL R32, R32, 0.5 ;  /* 0x3f00000020209820 */ /* 0x000fe20000400000 */
[----:B---3--:R-:W-:-:S03]  /*2060*/  FMNMX R23, R13, R20, !PT ;  /* 0x000000140d177209 */ /* 0x008fc60007800000 */
[----:B------:R-:W3:Y:S01]  /*2070*/  MUFU.EX2 R11, R11 ;  /* 0x0000000b000b7308 */ /* 0x000ee20000000800 */
[----:B------:R-:W-:Y:S01]  /*2080*/  @!P5 FMUL R31, R31, 0.5 ;  /* 0x3f0000001f1fd820 */ /* 0x000fe20000400000 */
[----:B------:R-:W5:Y:S06]  /*2090*/  SHFL.BFLY PT, R30, R23, 0x2, 0x1f ;  /* 0x0c401f00171e7f89 */ /* 0x000f6c00000e0000 */
[----:B------:R1:W2:Y:S01]  /*20a0*/  MUFU.EX2 R20, R29 ;  /* 0x0000001d00147308 */ /* 0x0002a20000000800 */
[----:B----4-:R-:W-:Y:S01]  /*20b0*/  @!P3 FMUL R22, R22, R22 ;  /* 0x000000161616b220 */ /* 0x010fe20000400000 */
[----:B------:R-:W-:-:S06]  /*20c0*/  FSETP.GEU.AND P3, PT, R36, -126, PT ;  /* 0xc2fc00002400780b */ /* 0x000fcc0003f6e000 */
[----:B------:R-:W4:Y:S01]  /*20d0*/  MUFU.EX2 R13, R28 ;  /* 0x0000001c000d7308 */ /* 0x000f220000000800 */
[----:B---3--:R-:W-:Y:S01]  /*20e0*/  @!P6 FMUL R11, R11, R11 ;  /* 0x0000000b0b0be220 */ /* 0x008fe20000400000 */
[----:B------:R-:W-:Y:S01]  /*20f0*/  FSETP.GEU.AND P6, PT, R37, -126, PT ;  /* 0xc2fc00002500780b */ /* 0x000fe20003fce000 */
[----:B-1----:R-:W-:-:S04]  /*2100*/  FFMA R29, R21, UR6, -R52 ;  /* 0x00000006151d7c23 */ /* 0x002fc80008000834 */
[----:B------:R-:W-:Y:S01]  /*2110*/  @!P3 FMUL R36, R36, 0.5 ;  /* 0x3f0000002424b820 */ /* 0x000fe20000400000 */
[----:B------:R1:W3:Y:S01]  /*2120*/  MUFU.EX2 R17, R32 ;  /* 0x0000002000117308 */ /* 0x0002e20000000800 */
[----:B--2---:R-:W-:Y:S01]  /*2130*/  @!P2 FMUL R20, R20, R20 ;  /* 0x000000141414a220 */ /* 0x004fe20000400000 */
[----:B-----5:R-:W-:Y:S01]  /*2140*/  FMNMX R15, R23, R30, !PT ;  /* 0x0000001e170f7209 */ /* 0x020fe20007800000 */
[----:B------:R-:W-:-:S03]  /*2150*/  FFMA R23, R45, UR6, -R52 ;  /* 0x000000062d177c23 */ /* 0x000fc60008000834 */
[----:B------:R-:W-:Y:S01]  /*2160*/  FSETP.NEU.AND P2, PT, R15, -INF , PT ;  /* 0xff8000000f00780b */ /* 0x000fe20003f4d000 */
[----:B------:R-:W-:Y:S01]  /*2170*/  @!P6 FMUL R37, R37, 0.5 ;  /* 0x3f0000002525e820 */ /* 0x000fe20000400000 */
[----:B------:R-:W2:Y:S01]  /*2180*/  MUFU.EX2 R21, R36 ;  /* 0x0000002400157308 */ /* 0x000ea20000000800 */
[--C-:B-1----:R-:W-:Y:S01]  /*2190*/  FFMA R32, R41, UR6, -R52.reuse ;  /* 0x0000000629207c23 */ /* 0x102fe20008000834 */
[----:B------:R-:W-:Y:S01]  /*21a0*/  FSEL R38, R15, RZ, P2 ;  /* 0x000000ff0f267208 */ /* 0x000fe20001000000 */
[----:B----4-:R-:W-:Y:S01]  /*21b0*/  @!P4 FMUL R13, R13, R13 ;  /* 0x0000000d0d0dc220 */ /* 0x010fe20000400000 */
[----:B------:R-:W-:Y:S02]  /*21c0*/  FSETP.GEU.AND P4, PT, R29, -126, PT ;  /* 0xc2fc00001d00780b */ /* 0x000fe40003f8e000 */
[----:B------:R-:W-:Y:S01]  /*21d0*/  FSETP.GEU.AND P2, PT, R34, -126, PT ;  /* 0xc2fc00002200780b */ /* 0x000fe20003f4e000 */
[----:B------:R-:W-:Y:S01]  /*21e0*/  FMUL R41, R38, UR6 ;  /* 0x0000000626297c20 */ /* 0x000fe20008400000 */
[----:B------:R-:W1:Y:S01]  /*21f0*/  MUFU.EX2 R30, R37 ;  /* 0x00000025001e7308 */ /* 0x000e620000000800 */
[----:B---3--:R-:W-:Y:S01]  /*2200*/  @!P1 FMUL R17, R17, R17 ;  /* 0x0000001111119220 */ /* 0x008fe20000400000 */
[----:B------:R-:W-:Y:S01]  /*2210*/  FSETP.GEU.AND P1, PT, R32, -126, PT ;  /* 0xc2fc00002000780b */ /* 0x000fe20003f2e000 */
[--C-:B------:R-:W-:Y:S01]  /*2220*/  FFMA R26, R26, UR6, -R41.reuse ;  /* 0x000000061a1a7c23 */ /* 0x100fe20008000829 */
[--C-:B------:R-:W-:Y:S01]  /*2230*/  FFMA R38, R48, UR6, -R52.reuse ;  /* 0x0000000630267c23 */ /* 0x100fe20008000834 */
[--C-:B------:R-:W-:Y:S01]  /*2240*/  FFMA R27, R27, UR6, -R41.reuse ;  /* 0x000000061b1b7c23 */ /* 0x100fe20008000829 */
[--C-:B------:R-:W-:Y:S01]  /*2250*/  FFMA R24, R24, UR6, -R41.reuse ;  /* 0x0000000618187c23 */ /* 0x100fe20008000829 */
[--C-:B------:R-:W-:Y:S01]  /*2260*/  FFMA R25, R25, UR6, -R41.reuse ;  /* 0x0000000619197c23 */ /* 0x100fe20008000829 */
[----:B------:R-:W3:Y:S01]  /*2270*/  MUFU.EX2 R28, R31 ;  /* 0x0000001f001c7308 */ /* 0x000ee20000000800 */
[----:B--2---:R-:W-:Y:S01]  /*2280*/  @!P3 FMUL R21, R21, R21 ;  /* 0x000000151515b220 */ /* 0x004fe20000400000 */
[----:B------:R-:W-:Y:S01]  /*2290*/  FSETP.GEU.AND P3, PT, R26, -126, PT ;  /* 0xc2fc00001a00780b */ /* 0x000fe20003f6e000 */
[----:B------:R-:W-:Y:S01]  /*22a0*/  @!P4 FMUL R29, R29, 0.5 ;  /* 0x3f0000001d1dc820 */ /* 0x000fe20000400000 */
[----:B------:R-:W-:Y:S01]  /*22b0*/  @!P2 FMUL R34, R34, 0.5 ;  /* 0x3f0000002222a820 */ /* 0x000fe20000400000 */
[--C-:B------:R-:W-:Y:S01]  /*22c0*/  FFMA R45, R40, UR6, -R41.reuse ;  /* 0x00000006282d7c23 */ /* 0x100fe20008000829 */
[--C-:B------:R-:W-:Y:S01]  /*22d0*/  FFMA R44, R39, UR6, -R41.reuse ;  /* 0x00000006272c7c23 */ /* 0x100fe20008000829 */
[----:B------:R-:W-:Y:S01]  /*22e0*/  @!P1 FMUL R32, R32, 0.5 ;  /* 0x3f00000020209820 */ /* 0x000fe20000400000 */
[----:B------:R-:W2:Y:S01]  /*22f0*/  MUFU.EX2 R31, R29 ;  /* 0x0000001d001f7308 */ /* 0x000ea20000000800 */
[----:B-1----:R-:W-:Y:S01]  /*2300*/  @!P6 FMUL R30, R30, R30 ;  /* 0x0000001e1e1ee220 */ /* 0x002fe20000400000 */
[----:B------:R-:W-:Y:S01]  /*2310*/  FSETP.GEU.AND P6, PT, R38, -126, PT ;  /* 0xc2fc00002600780b */ /* 0x000fe20003fce000 */
[----:B------:R-:W-:Y:S01]  /*2320*/  FFMA R37, R53, UR6, -R52 ;  /* 0x0000000635257c23 */ /* 0x000fe20008000834 */
[--C-:B------:R-:W-:Y:S01]  /*2330*/  FFMA R56, R56, UR6, -R41.reuse ;  /* 0x0000000638387c23 */ /* 0x100fe20008000829 */
[--C-:B------:R-:W-:Y:S01]  /*2340*/  FFMA R53, R43, UR6, -R41.reuse ;  /* 0x000000062b357c23 */ /* 0x100fe20008000829 */
[----:B------:R-:W-:Y:S01]  /*2350*/  P2R R57, PR, RZ, 0x40 ;  /* 0x00000040ff397803 */ /* 0x000fe20000000000 */
[----:B------:R-:W-:Y:S01]  /*2360*/  @!P3 FMUL R26, R26, 0.5 ;  /* 0x3f0000001a1ab820 */ /* 0x000fe20000400000 */
[----:B------:R-:W1:Y:S01]  /*2370*/  MUFU.EX2 R32, R32 ;  /* 0x0000002000207308 */ /* 0x000e620000000800 */
[----:B---3--:R-:W-:Y:S01]  /*2380*/  @!P5 FMUL R28, R28, R28 ;  /* 0x0000001c1c1cd220 */ /* 0x008fe20000400000 */
[----:B------:R-:W-:Y:S01]  /*2390*/  FSETP.GEU.AND P5, PT, R23, -126, PT ;  /* 0xc2fc00001700780b */ /* 0x000fe20003fae000 */
[--C-:B------:R-:W-:Y:S01]  /*23a0*/  FFMA R52, R42, UR6, -R41.reuse ;  /* 0x000000062a347c23 */ /* 0x100fe20008000829 */
[--C-:B------:R-:W-:Y:S01]  /*23b0*/  FFMA R48, R46, UR6, -R41.reuse ;  /* 0x000000062e307c23 */ /* 0x100fe20008000829 */
[--C-:B------:R-:W-:Y:S01]  /*23c0*/  FFMA R43, R47, UR6, -R41.reuse ;  /* 0x000000062f2b7c23 */ /* 0x100fe20008000829 */
[--C-:B------:R-:W-:Y:S01]  /*23d0*/  FFMA R50, R50, UR6, -R41.reuse ;  /* 0x0000000632327c23 */ /* 0x100fe20008000829 */
[----:B------:R-:W-:Y:S01]  /*23e0*/  @!P6 FMUL R38, R38, 0.5 ;  /* 0x3f0000002626e820 */ /* 0x000fe20000400000 */
[----:B------:R-:W3:Y:S01]  /*23f0*/  MUFU.EX2 R34, R34 ;  /* 0x0000002200227308 */ /* 0x000ee20000000800 */
[----:B------:R-:W4:Y:S01]  /*2400*/  SYNCS.PHASECHK.TRANS64.TRYWAIT P6, [R2+URZ+0x7808], R19 ;  /* 0x00780813020075a7 */ /* 0x000f2200080c017f */
[----:B--2---:R-:W-:Y:S01]  /*2410*/  @!P4 FMUL R31, R31, R31 ;  /* 0x0000001f1f1fc220 */ /* 0x004fe20000400000 */
[----:B------:R-:W-:Y:S01]  /*2420*/  FSETP.GEU.AND P4, PT, R27, -126, PT ;  /* 0xc2fc00001b00780b */ /* 0x000fe20003f8e000 */
[--C-:B------:R-:W-:Y:S01]  /*2430*/  FFMA R51, R51, UR6, -R41.reuse ;  /* 0x0000000633337c23 */ /* 0x100fe20008000829 */
[--C-:B------:R-:W-:Y:S01]  /*2440*/  FFMA R54, R54, UR6, -R41.reuse ;  /* 0x0000000636367c23 */ /* 0x100fe20008000829 */
[----:B------:R-:W-:Y:S01]  /*2450*/  FFMA R55, R55, UR6, -R41 ;  /* 0x0000000637377c23 */ /* 0x000fe20008000829 */
[----:B------:R-:W-:Y:S01]  /*2460*/  @!P5 FMUL R23, R23, 0.5 ;  /* 0x3f0000001717d820 */ /* 0x000fe20000400000 */
[----:B------:R2:W5:Y:S01]  /*2470*/  MUFU.EX2 R29, R26 ;  /* 0x0000001a001d7308 */ /* 0x0005620000000800 */
[----:B-1----:R-:W-:Y:S01]  /*2480*/  @!P1 FMUL R32, R32, R32 ;  /* 0x0000002020209220 */ /* 0x002fe20000400000 */
[----:B------:R-:W-:-:S06]  /*2490*/  FSETP.GEU.AND P1, PT, R24, -126, PT ;  /* 0xc2fc00001800780b */ /* 0x000fcc0003f2e000 */
[----:B------:R-:W-:Y:S01]  /*24a0*/  @!P4 FMUL R27, R27, 0.5 ;  /* 0x3f0000001b1bc820 */ /* 0x000fe20000400000 */
[----:B--2---:R-:W-:Y:S01]  /*24b0*/  FFMA R26, R33, UR6, -R41 ;  /* 0x00000006211a7c23 */ /* 0x004fe20008000829 */
[----:B---3--:R-:W-:Y:S01]  /*24c0*/  @!P2 FMUL R34, R34, R34 ;  /* 0x000000222222a220 */ /* 0x008fe20000400000 */
[----:B------:R-:W-:Y:S01]  /*24d0*/  FSETP.GEU.AND P2, PT, R25, -126, PT ;  /* 0xc2fc00001900780b */ /* 0x000fe20003f4e000 */
[----:B------:R-:W1:Y:S03]  /*24e0*/  MUFU.EX2 R23, R23 ;  /* 0x0000001700177308 */ /* 0x000e660000000800 */
[----:B------:R-:W-:Y:S01]  /*24f0*/  @!P1 FMUL R24, R24, 0.5 ;  /* 0x3f00000018189820 */ /* 0x000fe20000400000 */
[----:B-----5:R-:W-:Y:S01]  /*2500*/  @!P3 FMUL R29, R29, R29 ;  /* 0x0000001d1d1db220 */ /* 0x020fe20000400000 */
[----:B------:R-:W-:-:S03]  /*2510*/  FSETP.GEU.AND P3, PT, R26, -126, PT ;  /* 0xc2fc00001a00780b */ /* 0x000fc60003f6e000 */
[----:B------:R-:W2:Y:S04]  /*2520*/  MUFU.EX2 R36, R27 ;  /* 0x0000001b00247308 */ /* 0x000ea80000000800 */
[----:B------:R-:W-:-:S04]  /*2530*/  @!P2 FMUL R25, R25, 0.5 ;  /* 0x3f0000001919a820 */ /* 0x000fc80000400000 */
[----:B------:R-:W3:Y:S01]  /*2540*/  MUFU.EX2 R38, R38 ;  /* 0x0000002600267308 */ /* 0x000ee20000000800 */
[----:B-1----:R-:W-:Y:S01]  /*2550*/  @!P5 FMUL R23, R23, R23 ;  /* 0x000000171717d220 */ /* 0x002fe20000400000 */
[----:B------:R-:W-:Y:S01]  /*2560*/  FSETP.GEU.AND P5, PT, R45, -126, PT ;  /* 0xc2fc00002d00780b */ /* 0x000fe20003fae000 */
[----:B------:R-:W-:-:S05]  /*2570*/  @!P3 FMUL R26, R26, 0.5 ;  /* 0x3f0000001a1ab820 */ /* 0x000fca0000400000 */
[----:B------:R1:W1:Y:S01]  /*2580*/  MUFU.EX2 R33, R24 ;  /* 0x0000001800217308 */ /* 0x0002620000000800 */
[----:B--2---:R-:W-:Y:S01]  /*2590*/  @!P4 FMUL R36, R36, R36 ;  /* 0x000000242424c220 */ /* 0x004fe20000400000 */
[----:B------:R-:W-:-:S06]  /*25a0*/  FSETP.GEU.AND P4, PT, R56, -126, PT ;  /* 0xc2fc00003800780b */ /* 0x000fcc0003f8e000 */
[----:B------:R2:W1:Y:S08]  /*25b0*/  MUFU.EX2 R40, R25 ;  /* 0x0000001900287308 */ /* 0x0004700000000800 */
[----:B------:R2:W1:Y:S01]  /*25c0*/  MUFU.EX2 R39, R26 ;  /* 0x0000001a00277308 */ /* 0x0004620000000800 */
[----:B---34-:R-:W-:Y:S05]  /*25d0*/  @!P6 BRA `(.L_x_23) ;  /* 0x0000006400d0e947 */ /* 0x018fea0003800000 */
.L_x_81:
[----:B-1----:R-:W-:Y:S01]  /*25e0*/  @!P1 FMUL R33, R33, R33 ;  /* 0x0000002121219220 */ /* 0x002fe20000400000 */
[----:B------:R-:W-:Y:S01]  /*25f0*/  @!P2 FMUL R40, R40, R40 ;  /* 0x000000282828a220 */ /* 0x000fe20000400000 */
[----:B------:R-:W-:Y:S01]  /*2600*/  F2FP.BF16.F32.PACK_AB R24, R11, R22 ;  /* 0x000000160b18723e */ /* 0x000fe200000010ff */
[----:B------:R-:W-:Y:S01]  /*2610*/  UIADD3 UR6, UR23, 0x180, URZ ;  /* 0x0000018017067890 */ /* 0x000fe2000fffe03f */
[----:B--2---:R-:W-:Y:S01]  /*2620*/  F2FP.BF16.F32.PACK_AB R26, R20, R13 ;  /* 0x0000000d141a723e */ /* 0x004fe200000010ff */
[----:B------:R-:W-:Y:S01]  /*2630*/  UMOV UR7, 0xc0000010 ;  /* 0xc000001000077882 */ /* 0x000fe20000000000 */
[----:B------:R-:W-:Y:S01]  /*2640*/  F2FP.BF16.F32.PACK_AB R25, R36, R29 ;  /* 0x0000001d2419723e */ /* 0x000fe200000010ff */
[----:B------:R-:W-:Y:S01]  /*2650*/  UIADD3 UR8, UR23, 0x200, URZ ;  /* 0x0000020017087890 */ /* 0x000fe2000fffe03f */
[----:B------:R-:W-:Y:S01]  /*2660*/  F2FP.BF16.F32.PACK_AB R27, R40, R33 ;  /* 0x00000021281b723e */ /* 0x000fe200000010ff */
[----:B------:R-:W-:Y:S01]  /*2670*/  @!P4 FMUL R56, R56, 0.5 ;  /* 0x3f0000003838c820 */ /* 0x000fe20000400000 */
[----:B------:R-:W-:Y:S01]  /*2680*/  UIADD3 UR10, UR23, 0x280, URZ ;  /* 0x00000280170a7890 */ /* 0x000fe2000fffe03f */
[----:B------:R-:W-:Y:S01]  /*2690*/  ISETP.NE.AND P6, PT, R57, RZ, PT ;  /* 0x000000ff3900720c */ /* 0x000fe20003fc5270 */
[----:B------:R-:W-:Y:S01]  /*26a0*/  WARPGROUP.ARRIVE ;  /* 0x00000000000079c5 */ /* 0x000fe20000000000 */
[----:B------:R-:W1:Y:S01]  /*26b0*/  MUFU.EX2 R42, R56 ;  /* 0x00000038002a7308 */ /* 0x000e620000000800 */
[----:B------:R-:W-:Y:S01]  /*26c0*/  UMOV UR11, 0xc0000010 ;  /* 0xc0000010000b7882 */ /* 0x000fe20000000000 */
[----:B------:R-:W-:Y:S01]  /*26d0*/  FSETP.GEU.AND P1, PT, R44, -126, PT ;  /* 0xc2fc00002c00780b */ /* 0x000fe20003f2e000 */
[----:B------:R-:W-:Y:S01]  /*26e0*/  @!P5 FMUL R45, R45, 0.5 ;  /* 0x3f0000002d2dd820 */ /* 0x000fe20000400000 */
[----:B------:R-:W-:Y:S01]  /*26f0*/  @!P3 FMUL R39, R39, R39 ;  /* 0x000000272727b220 */ /* 0x000fe20000400000 */
[----:B------:R-:W-:Y:S01]  /*2700*/  HGMMA.64x16x16.F32.BF16 R72, R24, gdesc[UR4].tnspB, RZ, !UPT, gsb0 ;  /* 0x4020000418487df0 */ /* 0x000fe2000c0018ff */
[----:B------:R-:W-:Y:S01]  /*2710*/  UMOV UR6, UR8 ;  /* 0x0000000800067c82 */ /* 0x000fe20008000000 */
[----:B------:R-:W-:Y:S01]  /*2720*/  UMOV UR7, 0xc0000010 ;  /* 0xc000001000077882 */ /* 0x000fe20000000000 */
[----:B---3--:R-:W2:Y:S01]  /*2730*/  MUFU.EX2 R19, R45 ;  /* 0x0000002d00137308 */ /* 0x008ea20000000800 */
[----:B------:R-:W-:Y:S01]  /*2740*/  UIADD3 UR8, UR23, 0x220, URZ ;  /* 0x0000022017087890 */ /* 0x000fe2000fffe03f */
[----:B------:R-:W-:Y:S01]  /*2750*/  FSETP.GEU.AND P3, PT, R53, -126, PT ;  /* 0xc2fc00003500780b */ /* 0x000fe20003f6e000 */
[----:B------:R-:W-:Y:S01]  /*2760*/  @!P6 FMUL R38, R38, R38 ;  /* 0x000000262626e220 */ /* 0x000fe20000400000 */
[----:B------:R-:W-:Y:S01]  /*2770*/  FSETP.GEU.AND P6, PT, R52, -126, PT ;  /* 0xc2fc00003400780b */ /* 0x000fe20003fce000 */
[----:B------:R-:W-:Y:S01]  /*2780*/  FADD R22, R22, R31 ;  /* 0x0000001f16167221 */ /* 0x000fe20000000000 */
[----:B------:R-:W-:Y:S01]  /*2790*/  FSETP.GEU.AND P2, PT, R49, -126, PT ;  /* 0xc2fc00003100780b */ /* 0x000fe20003f4e000 */
[----:B------:R-:W-:Y:S01]  /*27a0*/  @!P1 FMUL R44, R44, 0.5 ;  /* 0x3f0000002c2c9820 */ /* 0x000fe20000400000 */
[----:B------:R-:W-:Y:S01]  /*27b0*/  FADD R13, R13, R34 ;  /* 0x000000220d0d7221 */ /* 0x000fe20000000000 */
[----:B-1----:R-:W-:Y:S01]  /*27c0*/  @!P4 FMUL R42, R42, R42 ;  /* 0x0000002a2a2ac220 */ /* 0x002fe20000400000 */
[----:B------:R-:W-:Y:S01]  /*27d0*/  FSETP.GEU.AND P4, PT, R48, -126, PT ;  /* 0xc2fc00003000780b */ /* 0x000fe20003f8e000 */
[----:B------:R-:W-:Y:S01]  /*27e0*/  FADD R20, R20, R23 ;  /* 0x0000001714147221 */ /* 0x000fe20000000000 */
[----:B------:R-:W-:Y:S01]  /*27f0*/  ULDC UR14, c[0x0][0x604] ;  /* 0x00018100000e7ab9 */ /* 0x000fe20000000800 */
[----:B------:R-:W1:Y:S01]  /*2800*/  MUFU.EX2 R44, R44 ;  /* 0x0000002c002c7308 */ /* 0x000e620000000800 */
[----:B------:R-:W-:Y:S01]  /*2810*/  ULDC UR15, c[0x0][0x28c] ;  /* 0x0000a300000f7ab9 */ /* 0x000fe20000000800 */
[----:B------:R-:W-:Y:S01]  /*2820*/  @!P3 FMUL R53, R53, 0.5 ;  /* 0x3f0000003535b820 */ /* 0x000fe20000400000 */
[----:B------:R-:W-:-:S02]  /*2830*/  VIADD R9, R9, 0x40 ;  /* 0x0000004009097836 */ /* 0x000fc40000000000 */
[----:B--2---:R-:W-:Y:S01]  /*2840*/  @!P5 FMUL R19, R19, R19 ;  /* 0x000000131313d220 */ /* 0x004fe20000400000 */
[----:B------:R-:W-:Y:S01]  /*2850*/  FSETP.GEU.AND P5, PT, R43, -126, PT ;  /* 0xc2fc00002b00780b */ /* 0x000fe20003fae000 */
[----:B------:R-:W-:Y:S01]  /*2860*/  @!P6 FMUL R52, R52, 0.5 ;  /* 0x3f0000003434e820 */ /* 0x000fe20000400000 */
[----:B------:R-:W-:Y:S01]  /*2870*/  @!P2 FMUL R49, R49, 0.5 ;  /* 0x3f0000003131a820 */ /* 0x000fe20000400000 */
[----:B------:R-:W2:Y:S01]  /*2880*/  MUFU.EX2 R41, R53 ;  /* 0x0000003500297308 */ /* 0x000ea20000000800 */
[----:B------:R-:W-:Y:S01]  /*2890*/  LEA.HI.SX32 R18, R18, 0xffffffff, 0x1a ;  /* 0xffffffff12127811 */ /* 0x000fe200078fd2ff */
[----:B------:R-:W-:-:S06]  /*28a0*/  @!P4 FMUL R48, R48, 0.5 ;  /* 0x3f0000003030c820 */ /* 0x000fcc0000400000 */
[----:B------:R-:W3:Y:S01]  /*28b0*/  MUFU.EX2 R46, R52 ;  /* 0x00000034002e7308 */ /* 0x000ee20000000800 */
[----:B-1----:R-:W-:Y:S01]  /*28c0*/  @!P1 FMUL R44, R44, R44 ;  /* 0x0000002c2c2c9220 */ /* 0x002fe20000400000 */
[----:B------:R-:W-:Y:S01]  /*28d0*/  @!P5 FMUL R43, R43, 0.5 ;  /* 0x3f0000002b2bd820 */ /* 0x000fe20000400000 */
[----:B------:R-:W-:-:S05]  /*28e0*/  FSETP.GEU.AND P1, PT, R35, -126, PT ;  /* 0xc2fc00002300780b */ /* 0x000fca0003f2e000 */
[----:B------:R-:W1:Y:S01]  /*28f0*/  MUFU.EX2 R48, R48 ;  /* 0x0000003000307308 */ /* 0x000e620000000800 */
[----:B--2---:R-:W-:Y:S01]  /*2900*/  @!P3 FMUL R41, R41, R41 ;  /* 0x000000292929b220 */ /* 0x004fe20000400000 */
[----:B------:R-:W-:Y:S02]  /*2910*/  WARPGROUP.DEPBAR.LE gsb0, 0x0 ;  /* 0x00008000000079c5 */ /* 0x000fe40000010000 */
[----:B------:R-:W-:Y:S01]  /*2920*/  WARPGROUP.ARRIVE ;  /* 0x00000000000079c5 */ /* 0x000fe20000000000 */
[----:B------:R-:W-:Y:S01]  /*2930*/  FSETP.GEU.AND P3, PT, R51, -126, PT ;  /* 0xc2fc00003300780b */ /* 0x000fe20003f6e000 */
[----:B------:R-:W-:Y:S02]  /*2940*/  FADD R36, R36, R41 ;  /* 0x0000002924247221 */ /* 0x000fe40000000000 */
[----:B------:R-:W2:Y:S01]  /*2950*/  MUFU.EX2 R43, R43 ;  /* 0x0000002b002b7308 */ /* 0x000ea20000000800 */
[----:B---3--:R-:W-:Y:S01]  /*2960*/  @!P6 FMUL R46, R46, R46 ;  /* 0x0000002e2e2ee220 */ /* 0x008fe20000400000 */
[----:B------:R-:W-:Y:S01]  /*2970*/  HGMMA.64x16x16.F32.BF16 R64, R24, gdesc[UR4].tnspB, RZ, !UPT, gsb0 ;  /* 0x4020000418407df0 */ /* 0x000fe2000c0018ff */
[----:B------:R-:W-:Y:S01]  /*2980*/  UIADD3 UR6, UR23, 0x1a0, URZ ;  /* 0x000001a017067890 */ /* 0x000fe2000fffe03f */
[----:B------:R-:W-:Y:S01]  /*2990*/  FSETP.GEU.AND P6, PT, R50, -126, PT ;  /* 0xc2fc00003200780b */ /* 0x000fe20003fce000 */
[----:B------:R-:W-:Y:S01]  /*29a0*/  UMOV UR7, 0xc0000010 ;  /* 0xc000001000077882 */ /* 0x000fe20000000000 */
[----:B------:R-:W-:Y:S01]  /*29b0*/  @!P1 FMUL R35, R35, 0.5 ;  /* 0x3f00000023239820 */ /* 0x000fe20000400000 */
[----:B------:R-:W-:Y:S01]  /*29c0*/  FADD R29, R29, R46 ;  /* 0x0000002e1d1d7221 */ /* 0x000fe20000000000 */
[----:B------:R-:W3:Y:S01]  /*29d0*/  MUFU.EX2 R49, R49 ;  /* 0x0000003100317308 */ /* 0x000ee20000000800 */
[----:B-1----:R-:W-:Y:S01]  /*29e0*/  @!P4 FMUL R48, R48, R48 ;  /* 0x000000303030c220 */ /* 0x002fe20000400000 */
[----:B------:R-:W-:Y:S01]  /*29f0*/  FSETP.GEU.AND P4, PT, R54, -126, PT ;  /* 0xc2fc00003600780b */ /* 0x000fe20003f8e000 */
[----:B------:R-:W-:-:S02]  /*2a00*/  @!P3 FMUL R51, R51, 0.5 ;  /* 0x3f0000003333b820 */ /* 0x000fc40000400000 */
[----:B------:R-:W-:-:S03]  /*2a10*/  FADD R33, R33, R48 ;  /* 0x0000003021217221 */ /* 0x000fc60000000000 */
[----:B------:R-:W1:Y:S01]  /*2a20*/  MUFU.EX2 R52, R35 ;  /* 0x0000002300347308 */ /* 0x000e620000000800 */
[----:B--2---:R-:W-:Y:S01]  /*2a30*/  @!P5 FMUL R43, R43, R43 ;  /* 0x0000002b2b2bd220 */ /* 0x004fe20000400000 */
[----:B------:R-:W-:Y:S01]  /*2a40*/  FSETP.GEU.AND P5, PT, R55, -126, PT ;  /* 0xc2fc00003700780b */ /* 0x000fe20003fae000 */
[----:B------:R-:W-:Y:S02]  /*2a50*/  @!P6 FMUL R50, R50, 0.5 ;  /* 0x3f0000003232e820 */ /* 0x000fe40000400000 */
[----:B------:R-:W-:Y:S02]  /*2a60*/  FADD R40, R40, R43 ;  /* 0x0000002b28287221 */ /* 0x000fe40000000000 */
[----:B------:R-:W-:Y:S01]  /*2a70*/  @!P4 FMUL R54, R54, 0.5 ;  /* 0x3f0000003636c820 */ /* 0x000fe20000400000 */
[----:B------:R-:W2:Y:S01]  /*2a80*/  MUFU.EX2 R51, R51 ;  /* 0x0000003300337308 */ /* 0x000ea20000000800 */
[----:B---3--:R-:W-:Y:S01]  /*2a90*/  @!P2 FMUL R49, R49, R49 ;  /* 0x000000313131a220 */ /* 0x008fe20000400000 */
[----:B------:R-:W-:-:S05]  /*2aa0*/  FSETP.GEU.AND P2, PT, R37, -126, PT ;  /* 0xc2fc00002500780b */ /* 0x000fca0003f4e000 */
[----:B------:R-:W-:Y:S01]  /*2ab0*/  @!P5 FMUL R55, R55, 0.5 ;  /* 0x3f0000003737d820 */ /* 0x000fe20000400000 */
[----:B------:R-:W3:Y:S01]  /*2ac0*/  MUFU.EX2 R50, R50 ;  /* 0x0000003200327308 */ /* 0x000ee20000000800 */
[----:B-1----:R-:W-:Y:S01]  /*2ad0*/  @!P1 FMUL R52, R52, R52 ;  /* 0x0000003434349220 */ /* 0x002fe20000400000 */
[----:B------:R-:W-:-:S05]  /*2ae0*/  ISETP.GE.AND P1, PT, R12, 0x81, PT ;  /* 0x000000810c00780c */ /* 0x000fca0003f26270 */
[----:B------:R-:W-:Y:S01]  /*2af0*/  @!P2 FMUL R37, R37, 0.5 ;  /* 0x3f0000002525a820 */ /* 0x000fe20000400000 */
[----:B------:R-:W1:Y:S01]  /*2b00*/  MUFU.EX2 R80, R54 ;  /* 0x0000003600507308 */ /* 0x000e620000000800 */
[----:B--2---:R-:W-:Y:S01]  /*2b10*/  @!P3 FMUL R51, R51, R51 ;  /* 0x000000333333b220 */ /* 0x004fe20000400000 */
[----:B------:R-:W-:Y:S02]  /*2b20*/  WARPGROUP.DEPBAR.LE gsb0, 0x0 ;  /* 0x00008000000079c5 */ /* 0x000fe40000010000 */
[----:B------:R-:W-:-:S04]  /*2b30*/  WARPGROUP.ARRIVE ;  /* 0x00000000000079c5 */ /* 0x000fc80000000000 */
[----:B------:R-:W2:Y:S01]  /*2b40*/  MUFU.EX2 R37, R37 ;  /* 0x0000002500257308 */ /* 0x000ea20000000800 */
[----:B---3--:R-:W-:Y:S01]  /*2b50*/  @!P6 FMUL R50, R50, R50 ;  /* 0x000000323232e220 */ /* 0x008fe20000400000 */
[----:B------:R-:W-:Y:S01]  /*2b60*/  HGMMA.64x16x16.F32.BF16 R56, R24, gdesc[UR8].tnspB, RZ, !UPT, gsb0 ;  /* 0x4020000818387df0 */ /* 0x000fe2000c0018ff */
[----:B------:R-:W-:Y:S01]  /*2b70*/  UIADD3 UR10, UR23, 0x2a0, URZ ;  /* 0x000002a0170a7890 */ /* 0x000fe2000fffe03f */
[----:B------:R-:W-:-:S04]  /*2b80*/  UMOV UR11, 0xc0000010 ;  /* 0xc0000010000b7882 */ /* 0x000fc80000000000 */
[----:B------:R-:W3:Y:S01]  /*2b90*/  MUFU.EX2 R35, R55 ;  /* 0x0000003700237308 */ /* 0x000ee20000000800 */
[----:B-1----:R-:W-:Y:S01]  /*2ba0*/  @!P4 FMUL R80, R80, R80 ;  /* 0x000000505050c220 */ /* 0x002fe20000400000 */
[----:B--2---:R-:W-:Y:S01]  /*2bb0*/  @!P2 FMUL R37, R37, R37 ;  /* 0x000000252525a220 */ /* 0x004fe20000400000 */
[----:B---3--:R-:W-:Y:S01]  /*2bc0*/  @!P5 FMUL R35, R35, R35 ;  /* 0x000000232323d220 */ /* 0x008fe20000400000 */
[----:B------:R-:W-:Y:S02]  /*2bd0*/  WARPGROUP.DEPBAR.LE gsb0, 0x0 ;  /* 0x00008000000079c5 */ /* 0x000fe40000010000 */
[----:B------:R-:W-:Y:S01]  /*2be0*/  F2FP.BF16.F32.PACK_AB R24, R28, R17 ;  /* 0x000000111c18723e */ /* 0x000fe200000010ff */
[----:B------:R-:W-:Y:S01]  /*2bf0*/  FADD R17, R17, R38 ;  /* 0x0000002611117221 */ /* 0x000fe20000000000 */
[----:B------:R-:W-:Y:S02]  /*2c00*/  F2FP.BF16.F32.PACK_AB R26, R30, R21 ;  /* 0x000000151e1a723e */ /* 0x000fe400000010ff */
[----:B------:R-:W-:Y:S01]  /*2c10*/  F2FP.BF16.F32.PACK_AB R25, R42, R39 ;  /* 0x000000272a19723e */ /* 0x000fe200000010ff */
[----:B------:R-:W-:Y:S01]  /*2c20*/  FADD R17, R22, R17 ;  /* 0x0000001116117221 */ /* 0x000fe20000000000 */
[----:B------:R-:W-:-:S04]  /*2c30*/  F2FP.BF16.F32.PACK_AB R27, R44, R19 ;  /* 0x000000132c1b723e */ /* 0x000fc800000010ff */
[----:B------:R-:W-:-:S06]  /*2c40*/  WARPGROUP.ARRIVE ;  /* 0x00000000000079c5 */ /* 0x000fcc0000000000 */
[----:B------:R-:W-:Y:S01]  /*2c50*/  HGMMA.64x16x16.F32.BF16 R72, R24, gdesc[UR4].tnspB, R72, gsb0 ;  /* 0x4020000418487df0 */ /* 0x000fe20008001848 */
[----:B------:R-:W-:Y:S01]  /*2c60*/  UMOV UR6, UR8 ;  /* 0x0000000800067c82 */ /* 0x000fe20008000000 */
[----:B------:R-:W-:Y:S01]  /*2c70*/  UMOV UR7, 0xc0000010 ;  /* 0xc000001000077882 */ /* 0x000fe20000000000 */
[----:B------:R-:W-:Y:S01]  /*2c80*/  UIADD3 UR8, UR23, 0x240, URZ ;  /* 0x0000024017087890 */ /* 0x000fe2000fffe03f */
[----:B------:R-:W-:Y:S02]  /*2c90*/  WARPGROUP.DEPBAR.LE gsb0, 0x0 ;  /* 0x00008000000079c5 */ /* 0x000fe40000010000 */
[----:B------:R-:W-:-:S06]  /*2ca0*/  WARPGROUP.ARRIVE ;  /* 0x00000000000079c5 */ /* 0x000fcc0000000000 */
[----:B------:R-:W-:Y:S01]  /*2cb0*/  HGMMA.64x16x16.F32.BF16 R64, R24, gdesc[UR4].tnspB, R64, gsb0 ;  /* 0x4020000418407df0 */ /* 0x000fe20008001840 */
[----:B------:R-:W-:Y:S01]  /*2cc0*/  UIADD3 UR6, UR23, 0x1c0, URZ ;  /* 0x000001c017067890 */ /* 0x000fe2000fffe03f */
[----:B------:R-:W-:Y:S01]  /*2cd0*/  UMOV UR7, 0xc0000010 ;  /* 0xc000001000077882 */ /* 0x000fe20000000000 */
[----:B------:R-:W-:Y:S02]  /*2ce0*/  WARPGROUP.DEPBAR.LE gsb0, 0x0 ;  /* 0x00008000000079c5 */ /* 0x000fe40000010000 */
[----:B------:R-:W-:-:S06]  /*2cf0*/  WARPGROUP.ARRIVE ;  /* 0x00000000000079c5 */ /* 0x000fcc0000000000 */
[----:B------:R-:W-:Y:S01]  /*2d00*/  HGMMA.64x16x16.F32.BF16 R56, R24, gdesc[UR8].tnspB, R56, gsb0 ;  /* 0x4020000818387df0 */ /* 0x000fe20008001838 */
[----:B------:R-:W-:Y:S01]  /*2d10*/  UIADD3 UR10, UR23, 0x2c0, URZ ;  /* 0x000002c0170a7890 */ /* 0x000fe2000fffe03f */
[----:B------:R-:W-:Y:S01]  /*2d20*/  UMOV UR11, 0xc0000010 ;  /* 0xc0000010000b7882 */ /* 0x000fe20000000000 */
[----:B------:R-:W-:Y:S02]  /*2d30*/  WARPGROUP.DEPBAR.LE gsb0, 0x0 ;  /* 0x00008000000079c5 */ /* 0x000fe40000010000 */
[----:B------:R-:W-:Y:S01]  /*2d40*/  F2FP.BF16.F32.PACK_AB R24, R32, R31 ;  /* 0x0000001f2018723e */ /* 0x000fe200000010ff */
[----:B------:R-:W-:Y:S01]  /*2d50*/  FADD R32, R11, R32 ;  /* 0x000000200b207221 */ /* 0x000fe20000000000 */
[----:B------:R-:W-:Y:S01]  /*2d60*/  F2FP.BF16.F32.PACK_AB R26, R23, R34 ;  /* 0x00000022171a723e */ /* 0x000fe200000010ff */
[----:B------:R-:W-:Y:S01]  /*2d70*/  VIADD R11, R2, 0x7820 ;  /* 0x00007820020b7836 */ /* 0x000fe20000000000 */
[----:B------:R-:W-:Y:S02]  /*2d80*/  F2FP.BF16.F32.PACK_AB R25, R41, R46 ;  /* 0x0000002e2919723e */ /* 0x000fe400000010ff */
        /* <DEDUP_REMOVED lines=20> */
[----:B------:R-:W-:Y:S01]  /*2ed0*/  FADD R52, R21, R52 ;  /* 0x0000003415347221 */ /* 0x000fe20000000000 */
[----:B------:R-:W-:Y:S01]  /*2ee0*/  F2FP.BF16.F32.PACK_AB R25, R51, R50 ;  /* 0x000000323319723e */ /* 0x000fe200000010ff */
[----:B------:R-:W-:Y:S01]  /*2ef0*/  FADD R37, R30, R37 ;  /* 0x000000251e257221 */ /* 0x000fe20000000000 */
[----:B------:R-:W-:Y:S01]  /*2f00*/  F2FP.BF16.F32.PACK_AB R27, R35, R80 ;  /* 0x00000050231b723e */ /* 0x000fe200000010ff */
[----:B------:R-:W-:Y:S01]  /*2f10*/  FADD R50, R39, R50 ;  /* 0x0000003227327221 */ /* 0x000fe20000000000 */
[----:B------:R-:W-:Y:S01]  /*2f20*/  FADD R80, R19, R80 ;  /* 0x0000005013507221 */ /* 0x000fe20000000000 */
[----:B------:R-:W-:Y:S01]  /*2f30*/  FADD R51, R42, R51 ;  /* 0x000000332a337221 */ /* 0x000fe20000000000 */
[----:B------:R-:W-:Y:S01]  /*2f40*/  WARPGROUP.ARRIVE ;  /* 0x00000000000079c5 */ /* 0x000fe20000000000 */
[----:B------:R-:W-:Y:S01]  /*2f50*/  FADD R35, R44, R35 ;  /* 0x000000232c237221 */ /* 0x000fe20000000000 */
[----:B------:R-:W-:Y:S01]  /*2f60*/  FADD R52, R13, R52 ;  /* 0x000000340d347221 */ /* 0x000fe20000000000 */
[----:B------:R-:W-:Y:S01]  /*2f70*/  FADD R32, R32, R49 ;  /* 0x0000003120207221 */ /* 0x000fe20000000000 */
[----:B------:R-:W-:Y:S01]  /*2f80*/  FADD R37, R20, R37 ;  /* 0x0000002514257221 */ /* 0x000fe20000000000 */
[----:B------:R-:W-:Y:S01]  /*2f90*/  FADD R29, R29, R50 ;  /* 0x000000321d1d7221 */ /* 0x000fe20000000000 */
[----:B------:R-:W-:Y:S01]  /*2fa0*/  HGMMA.64x16x16.F32.BF16 R72, R24, gdesc[UR4].tnspB, R72, gsb0 ;  /* 0x4020000418487df0 */ /* 0x000fe20008001848 */
[----:B------:R-:W-:Y:S01]  /*2fb0*/  UMOV UR6, UR8 ;  /* 0x0000000800067c82 */ /* 0x000fe20008000000 */
[----:B------:R-:W-:Y:S01]  /*2fc0*/  UMOV UR7, 0xc0000010 ;  /* 0xc000001000077882 */ /* 0x000fe20000000000 */
[----:B------:R-:W-:Y:S01]  /*2fd0*/  FADD R80, R33, R80 ;  /* 0x0000005021507221 */ /* 0x000fe20000000000 */
[----:B------:R-:W-:Y:S01]  /*2fe0*/  FADD R36, R36, R51 ;  /* 0x0000003324247221 */ /* 0x000fe20000000000 */
[----:B------:R-:W-:Y:S01]  /*2ff0*/  FADD R35, R40, R35 ;  /* 0x0000002328237221 */ /* 0x000fe20000000000 */
[----:B------:R-:W-:Y:S01]  /*3000*/  PRMT R19, RZ, 0x654, R11 ;  /* 0x00000654ff137816 */ /* 0x000fe2000000000b */
[----:B------:R-:W-:Y:S01]  /*3010*/  FADD R17, R17, R52 ;  /* 0x0000003411117221 */ /* 0x000fe20000000000 */
[----:B------:R-:W-:Y:S01]  /*3020*/  FADD R32, R32, R37 ;  /* 0x0000002520207221 */ /* 0x000fe20000000000 */
[----:B------:R-:W-:Y:S01]  /*3030*/  FADD R29, R29, R80 ;  /* 0x000000501d1d7221 */ /* 0x000fe20000000000 */
[----:B------:R-:W-:-:S02]  /*3040*/  FADD R36, R36, R35 ;  /* 0x0000002324247221 */ /* 0x000fc40000000000 */
[----:B------:R-:W-:Y:S01]  /*3050*/  FADD R13, R17, R32 ;  /* 0x00000020110d7221 */ /* 0x000fe20000000000 */
[----:B------:R-:W-:Y:S02]  /*3060*/  IMAD.MOV.U32 R17, RZ, RZ, 0x2 ;  /* 0x00000002ff117424 */ /* 0x000fe400078e00ff */
[----:B------:R-:W-:Y:S01]  /*3070*/  FADD R12, R29, R36 ;  /* 0x000000241d0c7221 */ /* 0x000fe20000000000 */
[----:B------:R-:W-:Y:S02]  /*3080*/  WARPGROUP.DEPBAR.LE gsb0, 0x0 ;  /* 0x00008000000079c5 */ /* 0x000fe40000010000 */
[----:B------:R-:W-:-:S06]  /*3090*/  WARPGROUP.ARRIVE ;  /* 0x00000000000079c5 */ /* 0x000fcc0000000000 */
[----:B------:R-:W-:Y:S03]  /*30a0*/  HGMMA.64x16x16.F32.BF16 R64, R24, gdesc[UR4].tnspB, R64, gsb0 ;  /* 0x4020000418407df0 */ /* 0x000fe60008001840 */
[----:B------:R-:W-:Y:S02]  /*30b0*/  WARPGROUP.DEPBAR.LE gsb0, 0x0 ;  /* 0x00008000000079c5 */ /* 0x000fe40000010000 */
[----:B------:R-:W-:-:S06]  /*30c0*/  WARPGROUP.ARRIVE ;  /* 0x00000000000079c5 */ /* 0x000fcc0000000000 */
[----:B------:R-:W-:Y:S03]  /*30d0*/  HGMMA.64x16x16.F32.BF16 R56, R24, gdesc[UR8].tnspB, R56, gsb0 ;  /* 0x4020000818387df0 */ /* 0x000fe60008001838 */
[----:B------:R-:W-:Y:S02]  /*30e0*/  WARPGROUP.DEPBAR.LE gsb0, 0x0 ;  /* 0x00008000000079c5 */ /* 0x000fe40000010000 */
[----:B------:R1:W-:Y:S01]  /*30f0*/  SYNCS.ARRIVE.TRANS64.RED.A1T0 RZ, [R19+URZ], RZ ;  /* 0x000000ff13ff79a7 */ /* 0x0003e2000810043f */
[----:B------:R-:W-:Y:S05]  /*3100*/  @!P1 BRA `(.L_x_24) ;  /* 0x0000002000289947 */ /* 0x000fea0003800000 */
[----:B------:R-:W-:Y:S01]  /*3110*/  LOP3.LUT R16, R16, 0x1f, RZ, 0xc0, !PT ;  /* 0x0000001f10107812 */ /* 0x000fe200078ec0ff */
[----:B------:R-:W-:Y:S01]  /*3120*/  IMAD.MOV.U32 R21, RZ, RZ, R15 ;  /* 0x000000ffff157224 */ /* 0x000fe200078e000f */
[----:B-1----:R-:W-:Y:S01]  /*3130*/  MOV R19, R14 ;  /* 0x0000000e00137202 */ /* 0x002fe20000000f00 */
[----:B------:R-:W-:Y:S01]  /*3140*/  IMAD.MOV.U32 R17, RZ, RZ, 0x2 ;  /* 0x00000002ff117424 */ /* 0x000fe200078e00ff */
[----:B------:R-:W-:Y:S01]  /*3150*/  MOV R10, RZ ;  /* 0x000000ff000a7202 */ /* 0x000fe20000000f00 */
[----:B------:R-:W-:Y:S01]  /*3160*/  IMAD.MOV.U32 R4, RZ, RZ, 0x1 ;  /* 0x00000001ff047424 */ /* 0x000fe200078e00ff */
[----:B------:R-:W-:Y:S01]  /*3170*/  ULDC.64 UR38, c[0x0][0x198] ;  /* 0x0000660000267ab9 */ /* 0x000fe20000000a00 */
[----:B------:R-:W-:-:S05]  /*3180*/  ULDC UR22, c[0x0][0x604] ;  /* 0x0001810000167ab9 */ /* 0x000fca0000000800 */
.L_x_36:
[----:B------:R-:W-:Y:S01]  /*3190*/  IMAD R15, R17, 0x8, R2 ;  /* 0x00000008110f7824 */ /* 0x000fe200078e0202 */
[----:B-1----:R-:W-:-:S07]  /*31a0*/  SHF.L.U32 R14, R10, 0x1f, RZ ;  /* 0x0000001f0a0e7819 */ /* 0x002fce00000006ff */
[----:B------:R-:W-:Y:S05]  /*31b0*/  YIELD ;  /* 0x0000000000007946 */ /* 0x000fea0003800000 */
[----:B------:R-:W1:Y:S01]  /*31c0*/  SYNCS.PHASECHK.TRANS64.TRYWAIT P2, [R15+URZ+0x7800], R14 ;  /* 0x0078000e0f0075a7 */ /* 0x000e62000804017f */
[C---:B------:R-:W-:Y:S01]  /*31d0*/  ISETP.GT.AND P1, PT, R18.reuse, 0x2, PT ;  /* 0x000000021200780c */ /* 0x040fe20003f24270 */
[----:B------:R-:W-:Y:S01]  /*31e0*/  VIADD R18, R18, 0xffffffff ;  /* 0xffffffff12127836 */ /* 0x000fe20000000000 */
[----:B-1----:R-:W-:Y:S11]  /*31f0*/  @!P2 BRA `(.L_x_25) ;  /* 0x0000005800dca947 */ /* 0x002ff60003800000 */
.L_x_82:
[----:B------:R-:W-:Y:S05]  /*3200*/  WARPSYNC.ALL ;  /* 0x0000000000007948 */ /* 0x000fea0003800000 */
[----:B------:R-:W-:Y:S01]  /*3210*/  R2UR UR46, R17 ;  /* 0x00000000112e72ca */ /* 0x000fe200000e0000 */
[----:B------:R-:W-:Y:S01]  /*3220*/  WARPGROUP.ARRIVE ;  /* 0x00000000000079c5 */ /* 0x000fe20000000000 */
[----:B------:R-:W-:Y:S01]  /*3230*/  UMOV UR47, 0xc0000010 ;  /* 0xc0000010002f7882 */ /* 0x000fe20000000000 */
[----:B------:R-:W-:Y:S01]  /*3240*/  UMOV UR43, 0xc0000010 ;  /* 0xc0000010002b7882 */ /* 0x000fe20000000000 */
[----:B------:R-:W-:Y:S01]  /*3250*/  UMOV UR7, 0xc0000010 ;  /* 0xc000001000077882 */ /* 0x000fe20000000000 */
[----:B------:R-:W-:-:S08]  /*3260*/  ISETP.NE.AND P2, PT, R7, RZ, PT ;  /* 0x000000ff0700720c */ /* 0x000fd00003f45270 */
[----:B------:R-:W-:-:S04]  /*3270*/  UIMAD UR46, UR46, 0x180, UR30 ;  /* 0x000001802e2e78a4 */ /* 0x000fc8000f8e021e */
[----:B------:R-:W-:Y:S02]  /*3280*/  UIADD3 UR42, UR46, 0x80, URZ ;  /* 0x000000802e2a7890 */ /* 0x000fe4000fffe03f */
[----:B------:R-:W-:-:S03]  /*3290*/  UIADD3 UR6, UR46, 0x100, URZ ;  /* 0x000001002e067890 */ /* 0x000fc6000fffe03f */
[----:B------:R-:W-:Y:S03]  /*32a0*/  HGMMA.64x64x16.F32.BF16 R24, gdesc[UR44], RZ, !UPT, gsb0 ;  /* 0x00e000002c1879f0 */ /* 0x000fe6000c0018ff */
[----:B------:R-:W-:Y:S02]  /*32b0*/  WARPGROUP.DEPBAR.LE gsb0, 0x0 ;  /* 0x00008000000079c5 */ /* 0x000fe40000010000 */
[----:B------:R-:W-:-:S06]  /*32c0*/  WARPGROUP.ARRIVE ;  /* 0x00000000000079c5 */ /* 0x000fcc0000000000 */
[----:B------:R-:W-:Y:S03]  /*32d0*/  HGMMA.64x64x16.F32.BF16 R24, gdesc[UR40], R24, gsb0 ;  /* 0x00e00000281879f0 */ /* 0x000fe60008001818 */
[----:B------:R-:W-:Y:S02]  /*32e0*/  WARPGROUP.DEPBAR.LE gsb0, 0x0 ;  /* 0x00008000000079c5 */ /* 0x000fe40000010000 */
[----:B------:R-:W-:-:S06]  /*32f0*/  WARPGROUP.ARRIVE ;  /* 0x00000000000079c5 */ /* 0x000fcc0000000000 */
[----:B------:R-:W-:Y:S03]  /*3300*/  HGMMA.64x64x16.F32.BF16 R24, gdesc[UR4], R24, gsb0 ;  /* 0x00e00000041879f0 */ /* 0x000fe60008001818 */
[----:B------:R-:W-:Y:S02]  /*3310*/  WARPGROUP.DEPBAR.LE gsb0, 0x0 ;  /* 0x00008000000079c5 */ /* 0x000fe40000010000 */
[----:B------:R-:W-:Y:S05]  /*3320*/  @P2 BRA `(.L_x_26) ;  /* 0x0000000000bc2947 */ /* 0x000fea0003800000 */
[----:B------:R-:W-:-:S13]  /*3330*/  ISETP.LT.OR P3, PT, R5, 0x1, !P0 ;  /* 0x000000010500780c */ /* 0x000fda0004761670 */
[----:B------:R-:W-:Y:S05]  /*3340*/  @P3 BRA `(.L_x_27) ;  /* 0x0000000000b03947 */ /* 0x000fea0003800000 */
[----:B-1----:R-:W-:Y:S01]  /*3350*/  IMAD R14, R3, 0x8, R2 ;  /* 0x00000008030e7824 */ /* 0x002fe200078e0202 */
[----:B------:R-:W-:Y:S02]  /*3360*/  SHF.L.U32 R15, R0, 0x1f, RZ ;  /* 0x0000001f000f7819 */ /* 0x000fe400000006ff */
[----:B------:R-:W-:Y:S02]  /*3370*/  ISETP.NE.AND P4, PT, R8, RZ, PT ;  /* 0x000000ff0800720c */ /* 0x000fe40003f85270 */
[----:B------:R-:W1:Y:S02]  /*3380*/  SYNCS.PHASECHK.TRANS64.TRYWAIT P3, [R14+URZ+0x7820], R15 ;  /* 0x0078200f0e0075a7 */ /* 0x000e64000806017f */
[----:B-1----:R-:W-:Y:S09]  /*3390*/  @!P3 BRA `(.L_x_28) ;  /* 0x000000580088b947 */ /* 0x002ff20003800000 */
.L_x_83:
[----:B------:R-:W-:Y:S05]  /*33a0*/  @P4 BRA `(.L_x_29) ;  /* 0x0000000000144947 */ /* 0x000fea0003800000 */
[----:B------:R-:W-:Y:S02]  /*33b0*/  ISETP.NE.AND P3, PT, R16, RZ, PT ;  /* 0x000000ff1000720c */ /* 0x000fe40003f65270 */
[----:B-1----:R-:W-:-:S04]  /*33c0*/  MOV R15, 0x1800 ;  /* 0x00001800000f7802 */ /* 0x002fc80000000f00 */
[----:B------:R2:W-:Y:S07]  /*33d0*/  SYNCS.ARRIVE.TRANS64 RZ, [R14+URZ+0x7800], R15 ;  /* 0x0078000f0eff79a7 */ /* 0x0005ee000800003f */
[----:B------:R-:W-:Y:S05]  /*33e0*/  @!P3 BRA `(.L_x_29) ;  /* 0x000000000004b947 */ /* 0x000fea0003800000 */
[----:B------:R-:W-:Y:S01]  /*33f0*/  BPT.TRAP 0x1 ;  /* 0x000000040000795c */ /* 0x000fe20000300000 */
.L_x_29:
[----:B-12---:R-:W-:Y:S01]  /*3400*/  IMAD R15, R3, 0x1800, R2 ;  /* 0x00001800030f7824 */ /* 0x006fe200078e0202 */
[----:B------:R-:W-:Y:S01]  /*3410*/  R2UR UR35, R6 ;  /* 0x00000000062372ca */ /* 0x000fe200000e0000 */
[----:B------:R-:W-:Y:S01]  /*3420*/  UIADD3 UR6, UP0, UR38, 0x1f0, URZ ;  /* 0x000001f026067890 */ /* 0x000fe2000ff1e03f */
[----:B------:R-:W-:Y:S01]  /*3430*/  R2UR UR33, R14 ;  /* 0x000000000e2172ca */ /* 0x000fe200000e0000 */
[----:B------:R-:W-:Y:S01]  /*3440*/  UMOV UR24, 0x0 ;  /* 0x0000000000187882 */ /* 0x000fe20000000000 */
[----:B------:R-:W-:Y:S01]  /*3450*/  R2UR UR8, R15 ;  /* 0x000000000f0872ca */ /* 0x000fe200000e0000 */
[----:B------:R-:W-:Y:S01]  /*3460*/  UIADD3.X UR7, URZ, UR39, URZ, UP0, !UPT ;  /* 0x000000273f077290 */ /* 0x000fe200087fe43f */
[----:B------:R-:W-:Y:S01]  /*3470*/  VIADD R3, R3, 0x1 ;  /* 0x0000000103037836 */ /* 0x000fe20000000000 */
[----:B------:R-:W-:Y:S01]  /*3480*/  UMOV UR25, 0x10000000 ;  /* 0x1000000000197882 */ /* 0x000fe20000000000 */
[----:B------:R-:W-:Y:S01]  /*3490*/  UMOV UR34, URZ ;  /* 0x0000003f00227c82 */ /* 0x000fe20008000000 */
[----:B------:R-:W-:Y:S01]  /*34a0*/  UMOV UR18, 0x10 ;  /* 0x0000001000127882 */ /* 0x000fe20000000000 */
[----:B------:R-:W-:Y:S01]  /*34b0*/  UMOV UR20, UR36 ;  /* 0x0000002400147c82 */ /* 0x000fe20008000000 */
[----:B------:R-:W-:Y:S01]  /*34c0*/  UMOV UR21, UR37 ;  /* 0x0000002500157c82 */ /* 0x000fe20008000000 */
[----:B------:R-:W-:Y:S01]  /*34d0*/  UMOV UR10, 0x20 ;  /* 0x00000020000a7882 */ /* 0x000fe20000000000 */
[----:B------:R-:W-:Y:S01]  /*34e0*/  USHF.L.U32 UR35, UR35, 0x6, URZ ;  /* 0x0000000623237899 */ /* 0x000fe2000800063f */
[----:B------:R-:W-:Y:S01]  /*34f0*/  ISETP.NE.AND P3, PT, R3, 0x4, PT ;  /* 0x000000040300780c */ /* 0x000fe20003f65270 */
[----:B------:R-:W-:-:S02]  /*3500*/  UIADD3 UR33, UR33, 0x7800, URZ ;  /* 0x0000780021217890 */ /* 0x000fc4000fffe03f */
[----:B------:R-:W-:Y:S01]  /*3510*/  UIADD3 UR32, UR8, 0x1800, URZ ;  /* 0x0000180008207890 */ /* 0x000fe2000fffe03f */
[----:B------:R-:W-:Y:S01]  /*3520*/  SEL R15, RZ, 0x1, P3 ;  /* 0x00000001ff0f7807 */ /* 0x000fe20001800000 */
[----:B------:R-:W-:Y:S01]  /*3530*/  UIADD3 UR16, UR8, 0x2000, URZ ;  /* 0x0000200008107890 */ /* 0x000fe2000fffe03f */
[----:B------:R-:W-:Y:S01]  /*3540*/  SEL R3, R3, RZ, P3 ;  /* 0x000000ff03037207 */ /* 0x000fe20001800000 */
[----:B------:R-:W-:Y:S01]  /*3550*/  UIADD3 UR8, UR8, 0x2800, URZ ;  /* 0x0000280008087890 */ /* 0x000fe2000fffe03f */
[----:B------:R-:W-:Y:S01]  /*3560*/  LOP3.LUT R0, R0, R15, RZ, 0x3c, !PT ;  /* 0x0000000f00007212 */ /* 0x000fe200078e3cff */
[----:B------:R-:W-:Y:S01]  /*3570*/  UMOV UR17, UR33 ;  /* 0x0000002100117c82 */ /* 0x000fe20008000000 */
[----:B------:R-:W-:Y:S01]  /*3580*/  UMOV UR19, UR35 ;  /* 0x0000002300137c82 */ /* 0x000fe20008000000 */
[----:B------:R-:W-:Y:S01]  /*3590*/  UMOV UR12, UR36 ;  /* 0x00000024000c7c82 */ /* 0x000fe20008000000 */
[----:B------:R-:W-:Y:S01]  /*35a0*/  UMOV UR13, UR37 ;  /* 0x00000025000d7c82 */ /* 0x000fe20008000000 */
[----:B------:R-:W-:Y:S01]  /*35b0*/  UMOV UR9, UR33 ;  /* 0x0000002100097c82 */ /* 0x000fe20008000000 */
[----:B------:R-:W-:Y:S01]  /*35c0*/  UMOV UR11, UR35 ;  /* 0x00000023000b7c82 */ /* 0x000fe20008000000 */
[----:B------:R2:W-:Y:S01]  /*35d0*/  UTMALDG.4D [UR32], [UR6], desc[UR24] ;  /* 0x00001820060075b4 */ /* 0x0005e20008019000 */
[----:B------:R2:W-:Y:S01]  /*35e0*/  UTMALDG.4D [UR16], [UR6], desc[UR24] ;  /* 0x00001810060075b4 */ /* 0x0005e20008019000 */
[----:B------:R2:W-:Y:S02]  /*35f0*/  UTMALDG.4D [UR8], [UR6], desc[UR24] ;  /* 0x00001808060075b4 */ /* 0x0005e40008019000 */
[----:B--2---:R-:W-:Y:S01]  /*3600*/  NOP ;  /* 0x0000000000007918 */ /* 0x004fe20000000000 */
.L_x_27:
[----:B------:R-:W-:-:S07]  /*3610*/  VIADD R5, R5, 0xffffffff ;  /* 0xffffffff05057836 */ /* 0x000fce0000000000 */
.L_x_26:
[----:B------:R-:W-:Y:S01]  /*3620*/  VIADD R17, R17, 0x1 ;  /* 0x0000000111117836 */ /* 0x000fe20000000000 */
[----:B------:R-:W-:Y:S05]  /*3630*/  WARPSYNC.ALL ;  /* 0x0000000000007948 */ /* 0x000fea0003800000 */
[----:B------:R-:W-:-:S04]  /*3640*/  ISETP.NE.AND P3, PT, R17, 0x4, PT ;  /* 0x000000041100780c */ /* 0x000fc80003f65270 */
[----:B-1----:R-:W-:Y:S02]  /*3650*/  SEL R15, RZ, 0x1, P3 ;  /* 0x00000001ff0f7807 */ /* 0x002fe40001800000 */
[----:B------:R-:W-:Y:S02]  /*3660*/  SEL R17, R17, RZ, P3 ;  /* 0x000000ff11117207 */ /* 0x000fe40001800000 */
[----:B------:R-:W-:Y:S02]  /*3670*/  LOP3.LUT R10, R10, R15, RZ, 0x3c, !PT ;  /* 0x0000000f0a0a7212 */ /* 0x000fe400078e3cff */
[----:B------:R-:W-:Y:S01]  /*3680*/  FMNMX R14, R24, R19, !PT ;  /* 0x00000013180e7209 */ /* 0x000fe20007800000 */
[----:B------:R-:W-:Y:S01]  /*3690*/  IMAD R83, R17, 0x8, R2 ;  /* 0x0000000811537824 */ /* 0x000fe200078e0202 */
[----:B------:R-:W-:Y:S02]  /*36a0*/  FMNMX R20, R26, R21, !PT ;  /* 0x000000151a147209 */ /* 0x000fe40007800000 */
[----:B------:R-:W-:-:S02]  /*36b0*/  FMNMX R15, R25, R14, !PT ;  /* 0x0000000e190f7209 */ /* 0x000fc40007800000 */
[----:B------:R-:W-:Y:S02]  /*36c0*/  FMNMX R23, R27, R20, !PT ;  /* 0x000000141b177209 */ /* 0x000fe40007800000 */
[----:B------:R-:W-:Y:S02]  /*36d0*/  FMNMX R14, R28, R15, !PT ;  /* 0x0000000f1c0e7209 */ /* 0x000fe40007800000 */
[----:B------:R-:W-:Y:S02]  /*36e0*/  FMNMX R20, R30, R23, !PT ;  /* 0x000000171e147209 */ /* 0x000fe40007800000 */
[----:B------:R-:W-:Y:S02]  /*36f0*/  FMNMX R15, R29, R14, !PT ;  /* 0x0000000e1d0f7209 */ /* 0x000fe40007800000 */
        /* <DEDUP_REMOVED lines=20> */
[----:B------:R-:W-:Y:S02]  /*3840*/  SHF.L.U32 R82, R10, 0x1f, RZ ;  /* 0x0000001f0a527819 */ /* 0x000fe400000006ff */
[----:B------:R-:W-:Y:S02]  /*3850*/  FMNMX R14, R52, R15, !PT ;  /* 0x0000000f340e7209 */ /* 0x000fe40007800000 */
[----:B------:R-:W-:Y:S02]  /*3860*/  FMNMX R15, R51, R20, !PT ;  /* 0x00000014330f7209 */ /* 0x000fe40007800000 */
[----:B------:R-:W-:Y:S02]  /*3870*/  FMNMX R20, R53, R14, !PT ;  /* 0x0000000e35147209 */ /* 0x000fe40007800000 */
[----:B------:R-:W-:-:S03]  /*3880*/  FMNMX R14, R54, R15, !PT ;  /* 0x0000000f360e7209 */ /* 0x000fc60007800000 */
[----:B------:R-:W1:Y:S01]  /*3890*/  SHFL.BFLY PT, R15, R20, 0x1, 0x1f ;  /* 0x0c201f00140f7f89 */ /* 0x000e6200000e0000 */
[----:B------:R-:W-:-:S05]  /*38a0*/  FMNMX R23, R55, R14, !PT ;  /* 0x0000000e37177209 */ /* 0x000fca0007800000 */
[----:B------:R-:W2:Y:S01]  /*38b0*/  SHFL.BFLY PT, R14, R23, 0x1, 0x1f ;  /* 0x0c201f00170e7f89 */ /* 0x000ea200000e0000 */
[----:B-1----:R-:W-:Y:S02]  /*38c0*/  FMNMX R80, R20, R15, !PT ;  /* 0x0000000f14507209 */ /* 0x002fe40007800000 */
[----:B------:R-:W-:-:S03]  /*38d0*/  LEA R20, R4, R11, 0x3 ;  /* 0x0000000b04147211 */ /* 0x000fc600078e18ff */
[----:B------:R-:W1:Y:S01]  /*38e0*/  SHFL.BFLY PT, R15, R80, 0x2, 0x1f ;  /* 0x0c401f00500f7f89 */ /* 0x000e6200000e0000 */
[----:B--2---:R-:W-:Y:S02]  /*38f0*/  FMNMX R81, R23, R14, !PT ;  /* 0x0000000e17517209 */ /* 0x004fe40007800000 */
[----:B------:R-:W-:-:S03]  /*3900*/  PRMT R23, RZ, 0x654, R20 ;  /* 0x00000654ff177816 */ /* 0x000fc60000000014 */
[----:B------:R-:W2:Y:S01]  /*3910*/  SHFL.BFLY PT, R22, R81, 0x2, 0x1f ;  /* 0x0c401f0051167f89 */ /* 0x000ea200000e0000 */
[----:B------:R3:W-:Y:S01]  /*3920*/  SYNCS.ARRIVE.TRANS64.RED.A1T0 RZ, [R23+URZ], RZ ;  /* 0x000000ff17ff79a7 */ /* 0x0007e2000810043f */
[----:B------:R-:W4:Y:S01]  /*3930*/  SYNCS.PHASECHK.TRANS64.TRYWAIT P5, [R83+URZ+0x7800], R82 ;  /* 0x00780052530075a7 */ /* 0x000f2200080a017f */
[----:B-1----:R-:W-:-:S04]  /*3940*/  FMNMX R14, R80, R15, !PT ;  /* 0x0000000f500e7209 */ /* 0x002fc80007800000 */
[C---:B------:R-:W-:Y:S02]  /*3950*/  FSETP.NEU.AND P3, PT, R14.reuse, -INF , PT ;  /* 0xff8000000e00780b */ /* 0x040fe40003f6d000 */
[----:B--2---:R-:W-:Y:S02]  /*3960*/  FMNMX R15, R81, R22, !PT ;  /* 0x00000016510f7209 */ /* 0x004fe40007800000 */
[----:B------:R-:W-:Y:S02]  /*3970*/  FSEL R22, R14, RZ, P3 ;  /* 0x000000ff0e167208 */ /* 0x000fe40001800000 */
[----:B------:R-:W-:-:S03]  /*3980*/  FSETP.NEU.AND P3, PT, R15, -INF , PT ;  /* 0xff8000000f00780b */ /* 0x000fc60003f6d000 */
[----:B------:R-:W-:Y:S01]  /*3990*/  FADD R19, -R22, R19 ;  /* 0x0000001316137221 */ /* 0x000fe20000000100 */
[----:B------:R-:W-:-:S03]  /*39a0*/  FSEL R80, R15, RZ, P3 ;  /* 0x000000ff0f507208 */ /* 0x000fc60001800000 */
[----:B------:R-:W-:Y:S02]  /*39b0*/  FMUL R19, R19, UR22 ;  /* 0x0000001613137c20 */ /* 0x000fe40008400000 */
[C---:B------:R-:W-:Y:S01]  /*39c0*/  FADD R20, -R80.reuse, R21 ;  /* 0x0000001550147221 */ /* 0x040fe20000000100 */
[----:B------:R-:W-:Y:S02]  /*39d0*/  FMUL R80, R80, UR22 ;  /* 0x0000001650507c20 */ /* 0x000fe40008400000 */
[----:B------:R-:W-:Y:S01]  /*39e0*/  FSETP.GEU.AND P4, PT, R19, -126, PT ;  /* 0xc2fc00001300780b */ /* 0x000fe20003f8e000 */
[----:B------:R-:W-:Y:S01]  /*39f0*/  FMUL R21, R20, UR22 ;  /* 0x0000001614157c20 */ /* 0x000fe20008400000 */
[--C-:B------:R-:W-:Y:S01]  /*3a00*/  FFMA R26, R26, UR22, -R80.reuse ;  /* 0x000000161a1a7c23 */ /* 0x100fe20008000850 */
[----:B---3--:R-:W-:-:S03]  /*3a10*/  FFMA R23, R27, UR22, -R80 ;  /* 0x000000161b177c23 */ /* 0x008fc60008000850 */
[----:B------:R-:W-:Y:S02]  /*3a20*/  FSETP.GEU.AND P3, PT, R21, -126, PT ;  /* 0xc2fc00001500780b */ /* 0x000fe40003f6e000 */
[----:B------:R-:W-:-:S05]  /*3a30*/  FSETP.GEU.AND P6, PT, R26, -126, PT ;  /* 0xc2fc00001a00780b */ /* 0x000fca0003fce000 */
[----:B------:R-:W-:-:S04]  /*3a40*/  @!P4 FMUL R19, R19, 0.5 ;  /* 0x3f0000001313c820 */ /* 0x000fc80000400000 */
[----:B------:R1:W2:Y:S02]  /*3a50*/  MUFU.EX2 R20, R19 ;  /* 0x0000001300147308 */ /* 0x0002a40000000800 */
[----:B------:R-:W-:-:S06]  /*3a60*/  @!P3 FMUL R21, R21, 0.5 ;  /* 0x3f0000001515b820 */ /* 0x000fcc0000400000 */
[----:B------:R-:W3:Y:S01]  /*3a70*/  MUFU.EX2 R21, R21 ;  /* 0x0000001500157308 */ /* 0x000ee20000000800 */
[----:B-1--4-:R-:W-:Y:S05]  /*3a80*/  @!P5 BRA `(.L_x_30) ;  /* 0x0000005000e0d947 */ /* 0x012fea0003800000 */
.L_x_84:
[----:B------:R-:W-:Y:S01]  /*3a90*/  @!P6 FMUL R26, R26, 0.5 ;  /* 0x3f0000001a1ae820 */ /* 0x000fe20000400000 */
[--C-:B------:R-:W-:Y:S01]  /*3aa0*/  FFMA R27, R30, UR22, -R80.reuse ;  /* 0x000000161e1b7c23 */ /* 0x100fe20008000850 */
[--C-:B-1----:R-:W-:Y:S01]  /*3ab0*/  FFMA R82, R31, UR22, -R80.reuse ;  /* 0x000000161f527c23 */ /* 0x102fe20008000850 */
[----:B------:R-:W-:Y:S01]  /*3ac0*/  FMUL R31, R22, UR22 ;  /* 0x00000016161f7c20 */ /* 0x000fe20008400000 */
[----:B------:R1:W4:Y:S01]  /*3ad0*/  MUFU.EX2 R30, R26 ;  /* 0x0000001a001e7308 */ /* 0x0003220000000800 */
[----:B------:R-:W-:Y:S01]  /*3ae0*/  FSETP.GEU.AND P5, PT, R23, -126, PT ;  /* 0xc2fc00001700780b */ /* 0x000fe20003fae000 */
[----:B---3--:R-:W-:Y:S01]  /*3af0*/  @!P3 FMUL R21, R21, R21 ;  /* 0x000000151515b220 */ /* 0x008fe20000400000 */
[--C-:B------:R-:W-:Y:S01]  /*3b00*/  FFMA R24, R24, UR22, -R31.reuse ;  /* 0x0000001618187c23 */ /* 0x100fe2000800081f */
[----:B------:R-:W-:Y:S01]  /*3b10*/  FSETP.GEU.AND P3, PT, R82, -126, PT ;  /* 0xc2fc00005200780b */ /* 0x000fe20003f6e000 */
[----:B--2---:R-:W-:Y:S01]  /*3b20*/  @!P4 FMUL R20, R20, R20 ;  /* 0x000000141414c220 */ /* 0x004fe20000400000 */
[----:B------:R-:W-:Y:S01]  /*3b30*/  FSETP.GEU.AND P4, PT, R27, -126, PT ;  /* 0xc2fc00001b00780b */ /* 0x000fe20003f8e000 */
[--C-:B------:R-:W-:Y:S01]  /*3b40*/  FFMA R25, R25, UR22, -R31.reuse ;  /* 0x0000001619197c23 */ /* 0x100fe2000800081f */
[--C-:B------:R-:W-:Y:S01]  /*3b50*/  FFMA R83, R34, UR22, -R80.reuse ;  /* 0x0000001622537c23 */ /* 0x100fe20008000850 */
[--C-:B-1----:R-:W-:Y:S01]  /*3b60*/  FFMA R26, R28, UR22, -R31.reuse ;  /* 0x000000161c1a7c23 */ /* 0x102fe2000800081f */
[--C-:B------:R-:W-:Y:S01]  /*3b70*/  FFMA R32, R32, UR22, -R31.reuse ;  /* 0x0000001620207c23 */ /* 0x100fe2000800081f */
[--C-:B------:R-:W-:Y:S01]  /*3b80*/  FFMA R38, R38, UR22, -R80.reuse ;  /* 0x0000001626267c23 */ /* 0x100fe20008000850 */
[--C-:B------:R-:W-:Y:S01]  /*3b90*/  FFMA R33, R33, UR22, -R31.reuse ;  /* 0x0000001621217c23 */ /* 0x100fe2000800081f */
[--C-:B------:R-:W-:Y:S01]  /*3ba0*/  FFMA R42, R42, UR22, -R80.reuse ;  /* 0x000000162a2a7c23 */ /* 0x100fe20008000850 */
[----:B------:R-:W-:Y:S01]  /*3bb0*/  @!P5 FMUL R23, R23, 0.5 ;  /* 0x3f0000001717d820 */ /* 0x000fe20000400000 */
[--C-:B------:R-:W-:Y:S01]  /*3bc0*/  FFMA R36, R36, UR22, -R31.reuse ;  /* 0x0000001624247c23 */ /* 0x100fe2000800081f */
[----:B------:R-:W-:Y:S01]  /*3bd0*/  R2UR UR6, R17 ;  /* 0x00000000110672ca */ /* 0x000fe200000e0000 */
[----:B----4-:R-:W-:Y:S01]  /*3be0*/  @!P6 FMUL R30, R30, R30 ;  /* 0x0000001e1e1ee220 */ /* 0x010fe20000400000 */
[----:B------:R-:W-:Y:S01]  /*3bf0*/  FSETP.GEU.AND P6, PT, R24, -126, PT ;  /* 0xc2fc00001800780b */ /* 0x000fe20003fce000 */
[----:B------:R-:W-:Y:S01]  /*3c00*/  @!P3 FMUL R82, R82, 0.5 ;  /* 0x3f0000005252b820 */ /* 0x000fe20000400000 */
[----:B------:R-:W1:Y:S01]  /*3c10*/  MUFU.EX2 R23, R23 ;  /* 0x0000001700177308 */ /* 0x000e620000000800 */
[----:B------:R-:W-:Y:S01]  /*3c20*/  @!P4 FMUL R27, R27, 0.5 ;  /* 0x3f0000001b1bc820 */ /* 0x000fe20000400000 */
[-C--:B------:R-:W-:Y:S01]  /*3c30*/  FMUL R72, R72, R20.reuse ;  /* 0x0000001448487220 */ /* 0x080fe20000400000 */
[-C--:B------:R-:W-:Y:S01]  /*3c40*/  FMUL R73, R73, R20.reuse ;  /* 0x0000001449497220 */ /* 0x080fe20000400000 */
[-C--:B------:R-:W-:Y:S01]  /*3c50*/  FMUL R76, R76, R20.reuse ;  /* 0x000000144c4c7220 */ /* 0x080fe20000400000 */
[-C--:B------:R-:W-:Y:S01]  /*3c60*/  FMUL R77, R77, R20.reuse ;  /* 0x000000144d4d7220 */ /* 0x080fe20000400000 */
[-C--:B------:R-:W-:Y:S01]  /*3c70*/  FMUL R74, R74, R21.reuse ;  /* 0x000000154a4a7220 */ /* 0x080fe20000400000 */
[-C--:B------:R-:W-:Y:S01]  /*3c80*/  FMUL R75, R75, R21.reuse ;  /* 0x000000154b4b7220 */ /* 0x080fe20000400000 */
[----:B------:R-:W2:Y:S01]  /*3c90*/  MUFU.EX2 R22, R82 ;  /* 0x0000005200167308 */ /* 0x000ea20000000800 */
[-C--:B------:R-:W-:Y:S01]  /*3ca0*/  FMUL R78, R78, R21.reuse ;  /* 0x000000154e4e7220 */ /* 0x080fe20000400000 */
[----:B------:R-:W-:Y:S01]  /*3cb0*/  FMUL R79, R79, R21 ;  /* 0x000000154f4f7220 */ /* 0x000fe20000400000 */
[----:B------:R-:W-:Y:S01]  /*3cc0*/  @!P6 FMUL R24, R24, 0.5 ;  /* 0x3f0000001818e820 */ /* 0x000fe20000400000 */
[----:B------:R-:W-:Y:S01]  /*3cd0*/  UIMAD UR6, UR6, 0x180, UR23 ;  /* 0x00000180060678a4 */ /* 0x000fe2000f8e0217 */
[-C--:B------:R-:W-:Y:S01]  /*3ce0*/  FMUL R64, R64, R20.reuse ;  /* 0x0000001440407220 */ /* 0x080fe20000400000 */
[----:B------:R-:W-:Y:S01]  /*3cf0*/  UMOV UR7, 0xc0000010 ;  /* 0xc000001000077882 */ /* 0x000fe20000000000 */
[-C--:B------:R-:W-:Y:S01]  /*3d00*/  FMUL R65, R65, R20.reuse ;  /* 0x0000001441417220 */ /* 0x080fe20000400000 */
[----:B------:R3:W4:Y:S01]  /*3d10*/  MUFU.EX2 R81, R24 ;  /* 0x0000001800517308 */ /* 0x0007220000000800 */
[----:B-1----:R-:W-:Y:S01]  /*3d20*/  @!P5 FMUL R23, R23, R23 ;  /* 0x000000171717d220 */ /* 0x002fe20000400000 */
[----:B------:R-:W-:Y:S01]  /*3d30*/  FSETP.GEU.AND P5, PT, R25, -126, PT ;  /* 0xc2fc00001900780b */ /* 0x000fe20003fae000 */
[-C--:B------:R-:W-:Y:S01]  /*3d40*/  FMUL R68, R68, R20.reuse ;  /* 0x0000001444447220 */ /* 0x080fe20000400000 */
[----:B------:R-:W-:Y:S01]  /*3d50*/  FMUL R69, R69, R20 ;  /* 0x0000001445457220 */ /* 0x000fe20000400000 */
[-C--:B------:R-:W-:Y:S01]  /*3d60*/  FMUL R66, R66, R21.reuse ;  /* 0x0000001542427220 */ /* 0x080fe20000400000 */
[-C--:B------:R-:W-:Y:S01]  /*3d70*/  FMUL R67, R67, R21.reuse ;  /* 0x0000001543437220 */ /* 0x080fe20000400000 */
[-C--:B------:R-:W-:Y:S01]  /*3d80*/  FMUL R70, R70, R21.reuse ;  /* 0x0000001546467220 */ /* 0x080fe20000400000 */
[----:B------:R1:W5:Y:S01]  /*3d90*/  MUFU.EX2 R19, R27 ;  /* 0x0000001b00137308 */ /* 0x0003620000000800 */
[----:B--2---:R-:W-:Y:S01]  /*3da0*/  @!P3 FMUL R22, R22, R22 ;  /* 0x000000161616b220 */ /* 0x004fe20000400000 */
[--C-:B---3--:R-:W-:Y:S01]  /*3db0*/  FFMA R24, R35, UR22, -R80.reuse ;  /* 0x0000001623187c23 */ /* 0x108fe20008000850 */
[----:B------:R-:W-:Y:S01]  /*3dc0*/  FMUL R71, R71, R21 ;  /* 0x0000001547477220 */ /* 0x000fe20000400000 */
[----:B------:R-:W-:Y:S01]  /*3dd0*/  UIADD3 UR8, UR6, 0x80, URZ ;  /* 0x0000008006087890 */ /* 0x000fe2000fffe03f */
[-C--:B------:R-:W-:Y:S01]  /*3de0*/  FMUL R56, R56, R20.reuse ;  /* 0x0000001438387220 */ /* 0x080fe20000400000 */
[----:B------:R-:W-:Y:S01]  /*3df0*/  UMOV UR19, 0xc0000010 ;  /* 0xc000001000137882 */ /* 0x000fe20000000000 */
[----:B------:R-:W-:Y:S01]  /*3e00*/  @!P5 FMUL R25, R25, 0.5 ;  /* 0x3f0000001919d820 */ /* 0x000fe20000400000 */
[-C--:B------:R-:W-:Y:S01]  /*3e10*/  FMUL R57, R57, R20.reuse ;  /* 0x0000001439397220 */ /* 0x080fe20000400000 */
[----:B----4-:R-:W-:Y:S01]  /*3e20*/  @!P6 FMUL R81, R81, R81 ;  /* 0x000000515151e220 */ /* 0x010fe20000400000 */
[----:B------:R-:W-:Y:S01]  /*3e30*/  FSETP.GEU.AND P6, PT, R83, -126, PT ;  /* 0xc2fc00005300780b */ /* 0x000fe20003fce000 */
[--C-:B-1----:R-:W-:Y:S01]  /*3e40*/  FFMA R27, R29, UR22, -R31.reuse ;  /* 0x000000161d1b7c23 */ /* 0x102fe2000800081f */
[----:B------:R1:W2:Y:S01]  /*3e50*/  MUFU.EX2 R28, R25 ;  /* 0x00000019001c7308 */ /* 0x0002a20000000800 */
[----:B------:R-:W-:Y:S01]  /*3e60*/  UMOV UR18, UR8 ;  /* 0x0000000800127c82 */ /* 0x000fe20008000000 */
[-C--:B------:R-:W-:Y:S01]  /*3e70*/  FMUL R60, R60, R20.reuse ;  /* 0x000000143c3c7220 */ /* 0x080fe20000400000 */
[----:B------:R-:W-:Y:S01]  /*3e80*/  FMUL R61, R61, R20 ;  /* 0x000000143d3d7220 */ /* 0x000fe20000400000 */
[----:B------:R-:W-:Y:S01]  /*3e90*/  FSETP.GEU.AND P3, PT, R27, -126, PT ;  /* 0xc2fc00001b00780b */ /* 0x000fe20003f6e000 */
[----:B-----5:R-:W-:Y:S01]  /*3ea0*/  @!P4 FMUL R19, R19, R19 ;  /* 0x000000131313c220 */ /* 0x020fe20000400000 */
[----:B------:R-:W-:Y:S01]  /*3eb0*/  FSETP.GEU.AND P4, PT, R26, -126, PT ;  /* 0xc2fc00001a00780b */ /* 0x000fe20003f8e000 */
[-C--:B------:R-:W-:Y:S01]  /*3ec0*/  FMUL R58, R58, R21.reuse ;  /* 0x000000153a3a7220 */ /* 0x080fe20000400000 */
[-C--:B------:R-:W-:Y:S01]  /*3ed0*/  FMUL R59, R59, R21.reuse ;  /* 0x000000153b3b7220 */ /* 0x080fe20000400000 */
[--C-:B-1----:R-:W-:Y:S01]  /*3ee0*/  FFMA R25, R39, UR22, -R80.reuse ;  /* 0x0000001627197c23 */ /* 0x102fe20008000850 */
[-C--:B------:R-:W-:Y:S01]  /*3ef0*/  FMUL R62, R62, R21.reuse ;  /* 0x000000153e3e7220 */ /* 0x080fe20000400000 */
[----:B------:R-:W-:Y:S01]  /*3f00*/  @!P6 FMUL R83, R83, 0.5 ;  /* 0x3f0000005353e820 */ /* 0x000fe20000400000 */
[----:B------:R-:W-:Y:S01]  /*3f10*/  FMUL R63, R63, R21 ;  /* 0x000000153f3f7220 */ /* 0x000fe20000400000 */
[----:B------:R-:W-:Y:S01]  /*3f20*/  UIADD3 UR10, UR6, 0x100, URZ ;  /* 0x00000100060a7890 */ /* 0x000fe2000fffe03f */
[--C-:B------:R-:W-:Y:S01]  /*3f30*/  FFMA R46, R46, UR22, -R80.reuse ;  /* 0x000000162e2e7c23 */ /* 0x100fe20008000850 */
[----:B------:R-:W1:Y:S01]  /*3f40*/  MUFU.EX2 R35, R83 ;  /* 0x0000005300237308 */ /* 0x000e620000000800 */
[----:B------:R-:W-:Y:S01]  /*3f50*/  UMOV UR11, 0xc0000010 ;  /* 0xc0000010000b7882 */ /* 0x000fe20000000000 */
[----:B------:R-:W-:Y:S01]  /*3f60*/  @!P3 FMUL R27, R27, 0.5 ;  /* 0x3f0000001b1bb820 */ /* 0x000fe20000400000 */
[----:B--2---:R-:W-:Y:S01]  /*3f70*/  @!P5 FMUL R28, R28, R28 ;  /* 0x0000001c1c1cd220 */ /* 0x004fe20000400000 */
[----:B------:R-:W-:Y:S01]  /*3f80*/  FSETP.GEU.AND P5, PT, R24, -126, PT ;  /* 0xc2fc00001800780b */ /* 0x000fe20003fae000 */
[----:B------:R-:W-:Y:S01]  /*3f90*/  @!P4 FMUL R26, R26, 0.5 ;  /* 0x3f0000001a1ac820 */ /* 0x000fe20000400000 */
[----:B------:R-:W-:Y:S01]  /*3fa0*/  UIADD3 UR8, UR6, 0x20, URZ ;  /* 0x0000002006087890 */ /* 0x000fe2000fffe03f */
[--C-:B------:R-:W-:Y:S01]  /*3fb0*/  FFMA R44, R44, UR22, -R31.reuse ;  /* 0x000000162c2c7c23 */ /* 0x100fe2000800081f */
[----:B------:R2:W3:Y:S01]  /*3fc0*/  MUFU.EX2 R34, R27 ;  /* 0x0000001b00227308 */ /* 0x0004e20000000800 */
[----:B------:R-:W-:Y:S01]  /*3fd0*/  UIADD3 UR12, UR6, 0x120, URZ ;  /* 0x00000120060c7890 */ /* 0x000fe2000fffe03f */
[--C-:B------:R-:W-:Y:S01]  /*3fe0*/  FFMA R45, R45, UR22, -R31.reuse ;  /* 0x000000162d2d7c23 */ /* 0x100fe2000800081f */
[----:B------:R-:W-:Y:S01]  /*3ff0*/  FFMA R55, R55, UR22, -R80 ;  /* 0x0000001637377c23 */ /* 0x000fe20008000850 */
[--C-:B------:R-:W-:Y:S01]  /*4000*/  FFMA R52, R52, UR22, -R31.reuse ;  /* 0x0000001634347c23 */ /* 0x100fe2000800081f */
[----:B------:R-:W-:Y:S01]  /*4010*/  FFMA R48, R48, UR22, -R31 ;  /* 0x0000001630307c23 */ /* 0x000fe2000800081f */
[----:B------:R-:W-:Y:S01]  /*4020*/  FFMA R12, R21, R12, R30 ;  /* 0x0000000c150c7223 */ /* 0x000fe2000000001e */
[----:B------:R-:W-:Y:S01]  /*4030*/  VIADD R4, R4, 0x1 ;  /* 0x0000000104047836 */ /* 0x000fe20000000000 */
[----:B------:R-:W4:Y:S01]  /*4040*/  MUFU.EX2 R29, R26 ;  /* 0x0000001a001d7308 */ /* 0x000f220000000800 */
[----:B-1----:R-:W-:Y:S01]  /*4050*/  @!P6 FMUL R35, R35, R35 ;  /* 0x000000232323e220 */ /* 0x002fe20000400000 */
[----:B------:R-:W-:Y:S01]  /*4060*/  FSETP.GEU.AND P6, PT, R32, -126, PT ;  /* 0xc2fc00002000780b */ /* 0x000fe20003fce000 */
[----:B------:R-:W-:Y:S01]  /*4070*/  @!P5 FMUL R24, R24, 0.5 ;  /* 0x3f0000001818d820 */ /* 0x000fe20000400000 */
[----:B--2---:R-:W-:-:S02]  /*4080*/  F2FP.BF16.F32.PACK_AB R27, R22, R19 ;  /* 0x00000013161b723e */ /* 0x004fc400000010ff */
[----:B------:R-:W-:Y:S02]  /*4090*/  IADD3 R17, R17, 0x1, RZ ;  /* 0x0000000111117810 */ /* 0x000fe40007ffe0ff */
[----:B------:R1:W2:Y:S01]  /*40a0*/  MUFU.EX2 R82, R24 ;  /* 0x0000001800527308 */ /* 0x0002a20000000800 */
[----:B---3--:R-:W-:Y:S01]  /*40b0*/  @!P3 FMUL R34, R34, R34 ;  /* 0x000000222222b220 */ /* 0x008fe20000400000 */
[----:B------:R-:W-:-:S05]  /*40c0*/  FSETP.GEU.AND P3, PT, R25, -126, PT ;  /* 0xc2fc00001900780b */ /* 0x000fca0003f6e000 */
[----:B------:R-:W-:Y:S01]  /*40d0*/  @!P6 FMUL R32, R32, 0.5 ;  /* 0x3f0000002020e820 */ /* 0x000fe20000400000 */
[----:B-1----:R-:W-:Y:S01]  /*40e0*/  FFMA R24, R37, UR22, -R31 ;  /* 0x0000001625187c23 */ /* 0x002fe2000800081f */
[----:B----4-:R-:W-:Y:S02]  /*40f0*/  @!P4 FMUL R29, R29, R29 ;  /* 0x0000001d1d1dc220 */ /* 0x010fe40000400000 */
[----:B------:R-:W1:Y:S01]  /*4100*/  MUFU.EX2 R37, R32 ;  /* 0x0000002000257308 */ /* 0x000e620000000800 */
[----:B------:R-:W-:-:S03]  /*4110*/  FSETP.GEU.AND P4, PT, R38, -126, PT ;  /* 0xc2fc00002600780b */ /* 0x000fc60003f8e000 */
[----:B------:R-:W-:Y:S01]  /*4120*/  @!P3 FMUL R25, R25, 0.5 ;  /* 0x3f0000001919b820 */ /* 0x000fe20000400000 */
[----:B------:R-:W-:Y:S01]  /*4130*/  F2FP.BF16.F32.PACK_AB R26, R34, R29 ;  /* 0x0000001d221a723e */ /* 0x000fe200000010ff */
[----:B--2---:R-:W-:Y:S01]  /*4140*/  @!P5 FMUL R82, R82, R82 ;  /* 0x000000525252d220 */ /* 0x004fe20000400000 */
[----:B------:R-:W-:Y:S01]  /*4150*/  FSETP.GEU.AND P5, PT, R33, -126, PT ;  /* 0xc2fc00002100780b */ /* 0x000fe20003fae000 */
[----:B------:R2:W3:Y:S06]  /*4160*/  MUFU.EX2 R39, R25 ;  /* 0x0000001900277308 */ /* 0x0004ec0000000800 */
[----:B------:R-:W-:Y:S01]  /*4170*/  @!P4 FMUL R38, R38, 0.5 ;  /* 0x3f0000002626c820 */ /* 0x000fe20000400000 */
[----:B-1----:R-:W-:Y:S01]  /*4180*/  @!P6 FMUL R37, R37, R37 ;  /* 0x000000252525e220 */ /* 0x002fe20000400000 */
[----:B------:R-:W-:Y:S01]  /*4190*/  FSETP.GEU.AND P6, PT, R42, -126, PT ;  /* 0xc2fc00002a00780b */ /* 0x000fe20003fce000 */
[----:B--2---:R-:W-:-:S03]  /*41a0*/  FFMA R25, R43, UR22, -R80 ;  /* 0x000000162b197c23 */ /* 0x004fc60008000850 */
[----:B------:R-:W-:Y:S01]  /*41b0*/  @!P5 FMUL R33, R33, 0.5 ;  /* 0x3f0000002121d820 */ /* 0x000fe20000400000 */
[----:B------:R-:W1:Y:S01]  /*41c0*/  MUFU.EX2 R38, R38 ;  /* 0x0000002600267308 */ /* 0x000e620000000800 */
[--C-:B------:R-:W-:Y:S01]  /*41d0*/  FFMA R43, R47, UR22, -R80.reuse ;  /* 0x000000162f2b7c23 */ /* 0x100fe20008000850 */
[--C-:B------:R-:W-:Y:S01]  /*41e0*/  FFMA R47, R50, UR22, -R80.reuse ;  /* 0x00000016322f7c23 */ /* 0x100fe20008000850 */
[----:B------:R-:W-:Y:S01]  /*41f0*/  FFMA R50, R54, UR22, -R80 ;  /* 0x0000001636327c23 */ /* 0x000fe20008000850 */
[----:B---3--:R-:W-:Y:S01]  /*4200*/  @!P3 FMUL R39, R39, R39 ;  /* 0x000000272727b220 */ /* 0x008fe20000400000 */
[----:B------:R-:W-:-:S03]  /*4210*/  FSETP.GEU.AND P3, PT, R24, -126, PT ;  /* 0xc2fc00001800780b */ /* 0x000fc60003f6e000 */
[----:B------:R-:W2:Y:S01]  /*4220*/  MUFU.EX2 R84, R33 ;  /* 0x0000002100547308 */ /* 0x000ea20000000800 */
[----:B------:R-:W-:-:S07]  /*4230*/  @!P6 FMUL R42, R42, 0.5 ;  /* 0x3f0000002a2ae820 */ /* 0x000fce0000400000 */
[----:B------:R3:W4:Y:S01]  /*4240*/  MUFU.EX2 R33, R42 ;  /* 0x0000002a00217308 */ /* 0x0007220000000800 */
[----:B-1----:R-:W-:Y:S01]  /*4250*/  @!P4 FMUL R38, R38, R38 ;  /* 0x000000262626c220 */ /* 0x002fe20000400000 */
[----:B------:R-:W-:Y:S01]  /*4260*/  @!P3 FMUL R24, R24, 0.5 ;  /* 0x3f0000001818b820 */ /* 0x000fe20000400000 */
[----:B------:R-:W-:-:S05]  /*4270*/  FSETP.GEU.AND P4, PT, R36, -126, PT ;  /* 0xc2fc00002400780b */ /* 0x000fca0003f8e000 */
[----:B------:R1:W5:Y:S01]  /*4280*/  MUFU.EX2 R32, R24 ;  /* 0x0000001800207308 */ /* 0x0003620000000800 */
[----:B--2---:R-:W-:Y:S01]  /*4290*/  @!P5 FMUL R84, R84, R84 ;  /* 0x000000545454d220 */ /* 0x004fe20000400000 */
[----:B------:R-:W-:Y:S01]  /*42a0*/  FSETP.GEU.AND P5, PT, R25, -126, PT ;  /* 0xc2fc00001900780b */ /* 0x000fe20003fae000 */
[----:B---3--:R-:W-:-:S05]  /*42b0*/  FFMA R42, R41, UR22, -R31 ;  /* 0x00000016292a7c23 */ /* 0x008fca000800081f */
[----:B------:R-:W-:Y:S01]  /*42c0*/  @!P4 FMUL R36, R36, 0.5 ;  /* 0x3f0000002424c820 */ /* 0x000fe20000400000 */
[----:B-1----:R-:W-:Y:S01]  /*42d0*/  FFMA R24, R40, UR22, -R31 ;  /* 0x0000001628187c23 */ /* 0x002fe2000800081f */
[----:B----4-:R-:W-:Y:S02]  /*42e0*/  @!P6 FMUL R33, R33, R33 ;  /* 0x000000212121e220 */ /* 0x010fe40000400000 */
[----:B------:R-:W1:Y:S02]  /*42f0*/  MUFU.EX2 R83, R36 ;  /* 0x0000002400537308 */ /* 0x000e640000000800 */
[----:B------:R-:W-:Y:S01]  /*4300*/  FSETP.GEU.AND P6, PT, R24, -126, PT ;  /* 0xc2fc00001800780b */ /* 0x000fe20003fce000 */
[----:B------:R-:W-:Y:S01]  /*4310*/  @!P5 FMUL R25, R25, 0.5 ;  /* 0x3f0000001919d820 */ /* 0x000fe20000400000 */
[----:B-----5:R-:W-:Y:S01]  /*4320*/  @!P3 FMUL R32, R32, R32 ;  /* 0x000000202020b220 */ /* 0x020fe20000400000 */
[----:B------:R-:W-:-:S03]  /*4330*/  FSETP.GEU.AND P3, PT, R43, -126, PT ;  /* 0xc2fc00002b00780b */ /* 0x000fc60003f6e000 */
[----:B------:R2:W3:Y:S07]  /*4340*/  MUFU.EX2 R36, R25 ;  /* 0x0000001900247308 */ /* 0x0004ee0000000800 */
[----:B------:R-:W-:Y:S01]  /*4350*/  @!P6 FMUL R24, R24, 0.5 ;  /* 0x3f0000001818e820 */ /* 0x000fe20000400000 */
[----:B--2---:R-:W-:Y:S01]  /*4360*/  F2FP.BF16.F32.PACK_AB R25, R23, R30 ;  /* 0x0000001e1719723e */ /* 0x004fe200000010ff */
[----:B-1----:R-:W-:Y:S02]  /*4370*/  @!P4 FMUL R83, R83, R83 ;  /* 0x000000535353c220 */ /* 0x002fe40000400000 */
[----:B------:R1:W2:Y:S01]  /*4380*/  MUFU.EX2 R41, R24 ;  /* 0x0000001800297308 */ /* 0x0002a20000000800 */
[----:B------:R-:W-:Y:S01]  /*4390*/  FSETP.GEU.AND P4, PT, R46, -126, PT ;  /* 0xc2fc00002e00780b */ /* 0x000fe20003f8e000 */
[----:B------:R-:W-:Y:S01]  /*43a0*/  @!P3 FMUL R43, R43, 0.5 ;  /* 0x3f0000002b2bb820 */ /* 0x000fe20000400000 */
[----:B---3--:R-:W-:Y:S01]  /*43b0*/  @!P5 FMUL R36, R36, R36 ;  /* 0x000000242424d220 */ /* 0x008fe20000400000 */
[----:B------:R-:W-:-:S04]  /*43c0*/  FSETP.GEU.AND P5, PT, R42, -126, PT ;  /* 0xc2fc00002a00780b */ /* 0x000fc80003fae000 */
[----:B------:R-:W3:Y:S01]  /*43d0*/  MUFU.EX2 R43, R43 ;  /* 0x0000002b002b7308 */ /* 0x000ee20000000800 */
[----:B-1----:R-:W-:Y:S01]  /*43e0*/  F2FP.BF16.F32.PACK_AB R24, R28, R81 ;  /* 0x000000511c18723e */ /* 0x002fe200000010ff */
[----:B------:R-:W-:Y:S01]  /*43f0*/  FFMA R81, R20, R13, R81 ;  /* 0x0000000d14517223 */ /* 0x000fe20000000051 */
[----:B------:R-:W-:Y:S02]  /*4400*/  FADD R20, R12, R23 ;  /* 0x000000170c147221 */ /* 0x000fe40000000000 */
[----:B------:R-:W-:Y:S01]  /*4410*/  WARPGROUP.ARRIVE ;  /* 0x00000000000079c5 */ /* 0x000fe20000000000 */
[----:B------:R-:W-:Y:S01]  /*4420*/  @!P4 FMUL R46, R46, 0.5 ;  /* 0x3f0000002e2ec820 */ /* 0x000fe20000400000 */
[----:B------:R-:W-:Y:S01]  /*4430*/  FADD R21, R20, R19 ;  /* 0x0000001314157221 */ /* 0x000fe20000000000 */
[----:B------:R-:W-:Y:S01]  /*4440*/  FADD R28, R81, R28 ;  /* 0x0000001c511c7221 */ /* 0x000fe20000000000 */
[----:B--2---:R-:W-:Y:S01]  /*4450*/  @!P6 FMUL R41, R41, R41 ;  /* 0x000000292929e220 */ /* 0x004fe20000400000 */
[----:B------:R1:W2:Y:S01]  /*4460*/  MUFU.EX2 R40, R46 ;  /* 0x0000002e00287308 */ /* 0x0002a20000000800 */
[----:B------:R-:W-:Y:S01]  /*4470*/  HGMMA.64x16x16.F32.BF16 R72, R24, gdesc[UR4].tnspB, R72, gsb0 ;  /* 0x4020000418487df0 */ /* 0x000fe20008001848 */
[----:B------:R-:W-:Y:S01]  /*4480*/  @!P5 FMUL R42, R42, 0.5 ;  /* 0x3f0000002a2ad820 */ /* 0x000fe20000400000 */
[----:B------:R-:W-:Y:S01]  /*4490*/  FSETP.GEU.AND P6, PT, R47, -126, PT ;  /* 0xc2fc00002f00780b */ /* 0x000fe20003fce000 */
[----:B------:R-:W-:Y:S01]  /*44a0*/  FADD R29, R28, R29 ;  /* 0x0000001d1c1d7221 */ /* 0x000fe20000000000 */
[----:B------:R-:W-:Y:S01]  /*44b0*/  FADD R22, R21, R22 ;  /* 0x0000001615167221 */ /* 0x000fe20000000000 */
[----:B------:R-:W-:Y:S01]  /*44c0*/  UMOV UR7, 0xc0000010 ;  /* 0xc000001000077882 */ /* 0x000fe20000000000 */
[----:B---3--:R-:W-:Y:S01]  /*44d0*/  @!P3 FMUL R43, R43, R43 ;  /* 0x0000002b2b2bb220 */ /* 0x008fe20000400000 */
[----:B------:R-:W-:Y:S01]  /*44e0*/  FSETP.GEU.AND P3, PT, R45, -126, PT ;  /* 0xc2fc00002d00780b */ /* 0x000fe20003f6e000 */
[----:B------:R-:W3:Y:S01]  /*44f0*/  MUFU.EX2 R42, R42 ;  /* 0x0000002a002a7308 */ /* 0x000ee20000000800 */
[----:B-1----:R-:W-:Y:S01]  /*4500*/  FFMA R46, R51, UR22, -R80 ;  /* 0x00000016332e7c23 */ /* 0x002fe20008000850 */
[--C-:B------:R-:W-:Y:S01]  /*4510*/  FFMA R51, R49, UR22, -R31.reuse ;  /* 0x0000001631337c23 */ /* 0x100fe2000800081f */
[----:B------:R-:W-:Y:S01]  /*4520*/  FFMA R31, R53, UR22, -R31 ;  /* 0x00000016351f7c23 */ /* 0x000fe2000800081f */
[----:B------:R-:W-:-:S03]  /*4530*/  FADD R34, R29, R34 ;  /* 0x000000221d227221 */ /* 0x000fc60000000000 */
[----:B------:R-:W-:Y:S01]  /*4540*/  @!P6 FMUL R47, R47, 0.5 ;  /* 0x3f0000002f2fe820 */ /* 0x000fe20000400000 */
[----:B--2---:R-:W-:Y:S01]  /*4550*/  @!P4 FMUL R40, R40, R40 ;  /* 0x000000282828c220 */ /* 0x004fe20000400000 */
[----:B------:R-:W-:-:S03]  /*4560*/  FSETP.GEU.AND P4, PT, R44, -126, PT ;  /* 0xc2fc00002c00780b */ /* 0x000fc60003f8e000 */
[----:B------:R-:W-:Y:S01]  /*4570*/  @!P3 FMUL R45, R45, 0.5 ;  /* 0x3f0000002d2db820 */ /* 0x000fe20000400000 */
[----:B------:R-:W1:Y:S01]  /*4580*/  MUFU.EX2 R47, R47 ;  /* 0x0000002f002f7308 */ /* 0x000e620000000800 */
[----:B---3--:R-:W-:Y:S01]  /*4590*/  @!P5 FMUL R42, R42, R42 ;  /* 0x0000002a2a2ad220 */ /* 0x008fe20000400000 */
[----:B------:R-:W-:-:S06]  /*45a0*/  FSETP.GEU.AND P5, PT, R46, -126, PT ;  /* 0xc2fc00002e00780b */ /* 0x000fcc0003fae000 */
[----:B------:R-:W2:Y:S01]  /*45b0*/  MUFU.EX2 R45, R45 ;  /* 0x0000002d002d7308 */ /* 0x000ea20000000800 */
[----:B------:R-:W-:-:S07]  /*45c0*/  @!P4 FMUL R44, R44, 0.5 ;  /* 0x3f0000002c2cc820 */ /* 0x000fce0000400000 */
[----:B------:R-:W3:Y:S01]  /*45d0*/  MUFU.EX2 R44, R44 ;  /* 0x0000002c002c7308 */ /* 0x000ee20000000800 */
[----:B-1----:R-:W-:Y:S01]  /*45e0*/  @!P6 FMUL R47, R47, R47 ;  /* 0x0000002f2f2fe220 */ /* 0x002fe20000400000 */
[----:B------:R-:W-:Y:S01]  /*45f0*/  @!P5 FMUL R46, R46, 0.5 ;  /* 0x3f0000002e2ed820 */ /* 0x000fe20000400000 */
[----:B------:R-:W-:Y:S01]  /*4600*/  FSETP.GEU.AND P6, PT, R48, -126, PT ;  /* 0xc2fc00003000780b */ /* 0x000fe20003fce000 */
[----:B------:R-:W-:Y:S02]  /*4610*/  WARPGROUP.DEPBAR.LE gsb0, 0x0 ;  /* 0x00008000000079c5 */ /* 0x000fe40000010000 */
[----:B------:R-:W-:Y:S02]  /*4620*/  WARPGROUP.ARRIVE ;  /* 0x00000000000079c5 */ /* 0x000fe40000000000 */
[----:B------:R-:W1:Y:S01]  /*4630*/  MUFU.EX2 R46, R46 ;  /* 0x0000002e002e7308 */ /* 0x000e620000000800 */
[----:B--2---:R-:W-:Y:S01]  /*4640*/  @!P3 FMUL R45, R45, R45 ;  /* 0x0000002d2d2db220 */ /* 0x004fe20000400000 */
[----:B------:R-:W-:-:S02]  /*4650*/  FSETP.GEU.AND P3, PT, R55, -126, PT ;  /* 0xc2fc00003700780b */ /* 0x000fc40003f6e000 */
[----:B------:R-:W-:Y:S01]  /*4660*/  HGMMA.64x16x16.F32.BF16 R64, R24, gdesc[UR16].tnspB, R64, gsb0 ;  /* 0x4020001018407df0 */ /* 0x000fe20008001840 */
[----:B------:R-:W-:Y:S01]  /*4670*/  UMOV UR18, UR8 ;  /* 0x0000000800127c82 */ /* 0x000fe20008000000 */
[----:B------:R-:W-:Y:S01]  /*4680*/  UMOV UR19, 0xc0000010 ;  /* 0xc000001000137882 */ /* 0x000fe20000000000 */
[----:B------:R-:W-:Y:S01]  /*4690*/  UIADD3 UR8, UR6, 0x40, URZ ;  /* 0x0000004006087890 */ /* 0x000fe2000fffe03f */
[----:B---3--:R-:W-:Y:S01]  /*46a0*/  @!P4 FMUL R44, R44, R44 ;  /* 0x0000002c2c2cc220 */ /* 0x008fe20000400000 */
[----:B------:R-:W-:Y:S01]  /*46b0*/  FSETP.GEU.AND P4, PT, R50, -126, PT ;  /* 0xc2fc00003200780b */ /* 0x000fe20003f8e000 */
[----:B------:R-:W-:-:S05]  /*46c0*/  @!P6 FMUL R48, R48, 0.5 ;  /* 0x3f0000003030e820 */ /* 0x000fca0000400000 */
[----:B------:R-:W-:Y:S01]  /*46d0*/  @!P3 FMUL R55, R55, 0.5 ;  /* 0x3f0000003737b820 */ /* 0x000fe20000400000 */
[----:B------:R-:W2:Y:S01]  /*46e0*/  MUFU.EX2 R13, R48 ;  /* 0x00000030000d7308 */ /* 0x000ea20000000800 */
[----:B-1----:R-:W-:Y:S01]  /*46f0*/  @!P5 FMUL R46, R46, R46 ;  /* 0x0000002e2e2ed220 */ /* 0x002fe20000400000 */
[----:B------:R-:W-:-:S04]  /*4700*/  FSETP.GEU.AND P5, PT, R51, -126, PT ;  /* 0xc2fc00003300780b */ /* 0x000fc80003fae000 */
[----:B------:R-:W-:Y:S02]  /*4710*/  @!P4 FMUL R50, R50, 0.5 ;  /* 0x3f0000003232c820 */ /* 0x000fe40000400000 */
[----:B------:R-:W1:Y:S07]  /*4720*/  MUFU.EX2 R49, R55 ;  /* 0x0000003700317308 */ /* 0x000e6e0000000800 */
[----:B------:R-:W-:Y:S01]  /*4730*/  @!P5 FMUL R51, R51, 0.5 ;  /* 0x3f0000003333d820 */ /* 0x000fe20000400000 */
[----:B------:R-:W3:Y:S01]  /*4740*/  MUFU.EX2 R50, R50 ;  /* 0x0000003200327308 */ /* 0x000ee20000000800 */
[----:B--2---:R-:W-:-:S07]  /*4750*/  @!P6 FMUL R13, R13, R13 ;  /* 0x0000000d0d0de220 */ /* 0x004fce0000400000 */
[----:B------:R-:W2:Y:S01]  /*4760*/  MUFU.EX2 R12, R51 ;  /* 0x00000033000c7308 */ /* 0x000ea20000000800 */
[----:B-1----:R-:W-:Y:S01]  /*4770*/  @!P3 FMUL R49, R49, R49 ;  /* 0x000000313131b220 */ /* 0x002fe20000400000 */
[----:B------:R-:W-:Y:S01]  /*4780*/  FSETP.GEU.AND P3, PT, R52, -126, PT ;  /* 0xc2fc00003400780b */ /* 0x000fe20003f6e000 */
[----:B------:R-:W-:Y:S02]  /*4790*/  WARPGROUP.DEPBAR.LE gsb0, 0x0 ;  /* 0x00008000000079c5 */ /* 0x000fe40000010000 */
[----:B------:R-:W-:Y:S01]  /*47a0*/  WARPGROUP.ARRIVE ;  /* 0x00000000000079c5 */ /* 0x000fe20000000000 */
[----:B---3--:R-:W-:Y:S01]  /*47b0*/  @!P4 FMUL R50, R50, R50 ;  /* 0x000000323232c220 */ /* 0x008fe20000400000 */
[----:B------:R-:W-:-:S04]  /*47c0*/  FSETP.GEU.AND P4, PT, R31, -126, PT ;  /* 0xc2fc00001f00780b */ /* 0x000fc80003f8e000 */
[----:B------:R-:W-:Y:S01]  /*47d0*/  HGMMA.64x16x16.F32.BF16 R56, R24, gdesc[UR8].tnspB, R56, gsb0 ;  /* 0x4020000818387df0 */ /* 0x000fe20008001838 */
[----:B------:R-:W-:-:S03]  /*47e0*/  UIADD3 UR10, UR6, 0xa0, URZ ;  /* 0x000000a0060a7890 */ /* 0x000fc6000fffe03f */
[----:B------:R-:W-:Y:S01]  /*47f0*/  @!P3 FMUL R52, R52, 0.5 ;  /* 0x3f0000003434b820 */ /* 0x000fe20000400000 */
[----:B------:R-:W-:Y:S01]  /*4800*/  UMOV UR11, 0xc0000010 ;  /* 0xc0000010000b7882 */ /* 0x000fe20000000000 */
[----:B--2---:R-:W-:-:S04]  /*4810*/  @!P5 FMUL R12, R12, R12 ;  /* 0x0000000c0c0cd220 */ /* 0x004fc80000400000 */
[----:B------:R-:W1:Y:S01]  /*4820*/  MUFU.EX2 R52, R52 ;  /* 0x0000003400347308 */ /* 0x000e620000000800 */
[----:B------:R-:W-:-:S07]  /*4830*/  @!P4 FMUL R31, R31, 0.5 ;  /* 0x3f0000001f1fc820 */ /* 0x000fce0000400000 */
[----:B------:R-:W2:Y:S01]  /*4840*/  MUFU.EX2 R19, R31 ;  /* 0x0000001f00137308 */ /* 0x000ea20000000800 */
[----:B-1----:R-:W-:Y:S01]  /*4850*/  @!P3 FMUL R52, R52, R52 ;  /* 0x000000343434b220 */ /* 0x002fe20000400000 */
[----:B------:R-:W-:-:S04]  /*4860*/  ISETP.NE.AND P3, PT, R4, 0x4, PT ;  /* 0x000000040400780c */ /* 0x000fc80003f65270 */
[----:B------:R-:W-:Y:S01]  /*4870*/  SEL R4, R4, RZ, P3 ;  /* 0x000000ff04047207 */ /* 0x000fe20001800000 */
[----:B--2---:R-:W-:Y:S01]  /*4880*/  @!P4 FMUL R19, R19, R19 ;  /* 0x000000131313c220 */ /* 0x004fe20000400000 */
[----:B------:R-:W-:-:S03]  /*4890*/  ISETP.NE.AND P4, PT, R17, 0x4, PT ;  /* 0x000000041100780c */ /* 0x000fc60003f85270 */
[C---:B------:R-:W-:Y:S02]  /*48a0*/  IMAD R20, R4.reuse, 0x8, R11 ;  /* 0x0000000804147824 */ /* 0x040fe400078e020b */
[----:B------:R-:W-:Y:S01]  /*48b0*/  VIADD R4, R4, 0x1 ;  /* 0x0000000104047836 */ /* 0x000fe20000000000 */
[----:B------:R-:W-:Y:S02]  /*48c0*/  SEL R21, RZ, 0x1, P4 ;  /* 0x00000001ff157807 */ /* 0x000fe40002000000 */
[----:B------:R-:W-:Y:S01]  /*48d0*/  PRMT R20, RZ, 0x654, R20 ;  /* 0x00000654ff147816 */ /* 0x000fe20000000014 */
[----:B------:R-:W-:Y:S02]  /*48e0*/  WARPGROUP.DEPBAR.LE gsb0, 0x0 ;  /* 0x00008000000079c5 */ /* 0x000fe40000010000 */
[----:B------:R-:W-:Y:S01]  /*48f0*/  F2FP.BF16.F32.PACK_AB R25, R82, R35 ;  /* 0x000000235219723e */ /* 0x000fe200000010ff */
[----:B------:R-:W-:Y:S01]  /*4900*/  FADD R35, R22, R35 ;  /* 0x0000002316237221 */ /* 0x000fe20000000000 */
[----:B------:R-:W-:-:S02]  /*4910*/  F2FP.BF16.F32.PACK_AB R27, R39, R38 ;  /* 0x00000026271b723e */ /* 0x000fc400000010ff */
[----:B------:R-:W-:Y:S01]  /*4920*/  F2FP.BF16.F32.PACK_AB R24, R84, R37 ;  /* 0x000000255418723e */ /* 0x000fe200000010ff */
[----:B------:R-:W-:Y:S01]  /*4930*/  FADD R37, R34, R37 ;  /* 0x0000002522257221 */ /* 0x000fe20000000000 */
[----:B------:R-:W-:Y:S01]  /*4940*/  F2FP.BF16.F32.PACK_AB R26, R32, R83 ;  /* 0x00000053201a723e */ /* 0x000fe200000010ff */
[----:B------:R-:W-:Y:S01]  /*4950*/  FADD R35, R35, R82 ;  /* 0x0000005223237221 */ /* 0x000fe20000000000 */
[----:B------:R-:W-:Y:S01]  /*4960*/  ISETP.NE.AND P3, PT, R4, 0x4, PT ;  /* 0x000000040400780c */ /* 0x000fe20003f65270 */
[----:B------:R-:W-:Y:S01]  /*4970*/  FADD R84, R37, R84 ;  /* 0x0000005425547221 */ /* 0x000fe20000000000 */
[----:B------:R-:W-:Y:S01]  /*4980*/  WARPGROUP.ARRIVE ;  /* 0x00000000000079c5 */ /* 0x000fe20000000000 */
[----:B------:R-:W-:Y:S01]  /*4990*/  FADD R38, R35, R38 ;  /* 0x0000002623267221 */ /* 0x000fe20000000000 */
[----:B------:R-:W-:Y:S01]  /*49a0*/  LOP3.LUT R10, R10, R21, RZ, 0x3c, !PT ;  /* 0x000000150a0a7212 */ /* 0x000fe200078e3cff */
[----:B------:R-:W-:Y:S01]  /*49b0*/  FADD R83, R84, R83 ;  /* 0x0000005354537221 */ /* 0x000fe20000000000 */
[----:B------:R-:W-:Y:S01]  /*49c0*/  SEL R17, R17, RZ, P4 ;  /* 0x000000ff11117207 */ /* 0x000fe20002000000 */
[----:B------:R-:W-:Y:S01]  /*49d0*/  FADD R38, R38, R39 ;  /* 0x0000002726267221 */ /* 0x000fe20000000000 */
[----:B------:R-:W-:Y:S01]  /*49e0*/  HGMMA.64x16x16.F32.BF16 R72, R24, gdesc[UR16].tnspB, R72, gsb0 ;  /* 0x4020001018487df0 */ /* 0x000fe20008001848 */
[----:B------:R-:W-:Y:S01]  /*49f0*/  UMOV UR18, UR8 ;  /* 0x0000000800127c82 */ /* 0x000fe20008000000 */
[----:B------:R-:W-:Y:S01]  /*4a00*/  UMOV UR19, 0xc0000010 ;  /* 0xc000001000137882 */ /* 0x000fe20000000000 */
[----:B------:R-:W-:Y:S01]  /*4a10*/  UIADD3 UR8, UR6, 0x60, URZ ;  /* 0x0000006006087890 */ /* 0x000fe2000fffe03f */
[----:B------:R-:W-:Y:S01]  /*4a20*/  FADD R32, R83, R32 ;  /* 0x0000002053207221 */ /* 0x000fe20000000000 */
[----:B------:R-:W-:Y:S01]  /*4a30*/  SEL R4, R4, RZ, P3 ;  /* 0x000000ff04047207 */ /* 0x000fe20001800000 */
[----:B------:R-:W-:-:S02]  /*4a40*/  WARPGROUP.DEPBAR.LE gsb0, 0x0 ;  /* 0x00008000000079c5 */ /* 0x000fc40000010000 */
        /* <DEDUP_REMOVED lines=13> */
[----:B------:R-:W-:Y:S02]  /*4b20*/  F2FP.BF16.F32.PACK_AB R27, R43, R40 ;  /* 0x000000282b1b723e */ /* 0x000fe400000010ff */
[----:B------:R-:W-:Y:S01]  /*4b30*/  F2FP.BF16.F32.PACK_AB R24, R42, R41 ;  /* 0x000000292a18723e */ /* 0x000fe200000010ff */
[----:B------:R-:W-:Y:S01]  /*4b40*/  FADD R41, R32, R41 ;  /* 0x0000002920297221 */ /* 0x000fe20000000000 */
[----:B------:R-:W-:Y:S01]  /*4b50*/  F2FP.BF16.F32.PACK_AB R26, R45, R44 ;  /* 0x0000002c2d1a723e */ /* 0x000fe200000010ff */
[----:B------:R-:W-:-:S02]  /*4b60*/  FADD R33, R33, R36 ;  /* 0x0000002421217221 */ /* 0x000fc40000000000 */
[----:B------:R-:W-:Y:S01]  /*4b70*/  FADD R41, R41, R42 ;  /* 0x0000002a29297221 */ /* 0x000fe20000000000 */
[----:B------:R-:W-:Y:S01]  /*4b80*/  WARPGROUP.ARRIVE ;  /* 0x00000000000079c5 */ /* 0x000fe20000000000 */
[----:B------:R-:W-:Y:S02]  /*4b90*/  FADD R40, R33, R40 ;  /* 0x0000002821287221 */ /* 0x000fe40000000000 */
[----:B------:R-:W-:Y:S02]  /*4ba0*/  FADD R44, R41, R44 ;  /* 0x0000002c292c7221 */ /* 0x000fe40000000000 */
[----:B------:R-:W-:Y:S01]  /*4bb0*/  FADD R40, R40, R43 ;  /* 0x0000002b28287221 */ /* 0x000fe20000000000 */
[----:B------:R-:W-:Y:S01]  /*4bc0*/  HGMMA.64x16x16.F32.BF16 R72, R24, gdesc[UR16].tnspB, R72, gsb0 ;  /* 0x4020001018487df0 */ /* 0x000fe20008001848 */
[----:B------:R-:W-:Y:S01]  /*4bd0*/  UMOV UR18, UR8 ;  /* 0x0000000800127c82 */ /* 0x000fe20008000000 */
[----:B------:R-:W-:Y:S01]  /*4be0*/  UMOV UR19, 0xc0000010 ;  /* 0xc000001000137882 */ /* 0x000fe20000000000 */
[----:B------:R-:W-:Y:S01]  /*4bf0*/  FADD R44, R44, R45 ;  /* 0x0000002d2c2c7221 */ /* 0x000fe20000000000 */
[----:B------:R-:W-:-:S02]  /*4c00*/  WARPGROUP.DEPBAR.LE gsb0, 0x0 ;  /* 0x00008000000079c5 */ /* 0x000fc40000010000 */
[----:B------:R-:W-:-:S06]  /*4c10*/  WARPGROUP.ARRIVE ;  /* 0x00000000000079c5 */ /* 0x000fcc0000000000 */
[----:B------:R-:W-:Y:S01]  /*4c20*/  HGMMA.64x16x16.F32.BF16 R64, R24, gdesc[UR8].tnspB, R64, gsb0 ;  /* 0x4020000818407df0 */ /* 0x000fe20008001840 */
[----:B------:R-:W-:Y:S01]  /*4c30*/  UMOV UR10, UR12 ;  /* 0x0000000c000a7c82 */ /* 0x000fe20008000000 */
[----:B------:R-:W-:Y:S01]  /*4c40*/  UMOV UR11, 0xc0000010 ;  /* 0xc0000010000b7882 */ /* 0x000fe20000000000 */
[----:B------:R-:W-:Y:S02]  /*4c50*/  WARPGROUP.DEPBAR.LE gsb0, 0x0 ;  /* 0x00008000000079c5 */ /* 0x000fe40000010000 */
[----:B------:R-:W-:-:S06]  /*4c60*/  WARPGROUP.ARRIVE ;  /* 0x00000000000079c5 */ /* 0x000fcc0000000000 */
[----:B------:R-:W-:Y:S01]  /*4c70*/  HGMMA.64x16x16.F32.BF16 R56, R24, gdesc[UR8].tnspB, R56, gsb0 ;  /* 0x4020000818387df0 */ /* 0x000fe20008001838 */
[----:B------:R-:W-:Y:S01]  /*4c80*/  UIADD3 UR10, UR6, 0xe0, URZ ;  /* 0x000000e0060a7890 */ /* 0x000fe2000fffe03f */
[----:B------:R-:W-:Y:S01]  /*4c90*/  UMOV UR11, 0xc0000010 ;  /* 0xc0000010000b7882 */ /* 0x000fe20000000000 */
[----:B------:R-:W-:Y:S01]  /*4ca0*/  UIADD3 UR6, UR6, 0x160, URZ ;  /* 0x0000016006067890 */ /* 0x000fe2000fffe03f */
        /* <DEDUP_REMOVED lines=14> */
[----:B------:R-:W-:Y:S02]  /*4d90*/  FADD R13, R52, R19 ;  /* 0x00000013340d7221 */ /* 0x000fe40000000000 */
[----:B------:R-:W-:-:S02]  /*4da0*/  WARPGROUP.DEPBAR.LE gsb0, 0x0 ;  /* 0x00008000000079c5 */ /* 0x000fc40000010000 */
[----:B------:R-:W-:-:S06]  /*4db0*/  WARPGROUP.ARRIVE ;  /* 0x00000000000079c5 */ /* 0x000fcc0000000000 */
[----:B------:R-:W-:Y:S03]  /*4dc0*/  HGMMA.64x16x16.F32.BF16 R64, R24, gdesc[UR8].tnspB, R64, gsb0 ;  /* 0x4020000818407df0 */ /* 0x000fe60008001840 */
[----:B------:R-:W-:Y:S02]  /*4dd0*/  WARPGROUP.DEPBAR.LE gsb0, 0x0 ;  /* 0x00008000000079c5 */ /* 0x000fe40000010000 */
[----:B------:R-:W-:-:S06]  /*4de0*/  WARPGROUP.ARRIVE ;  /* 0x00000000000079c5 */ /* 0x000fcc0000000000 */
[----:B------:R-:W-:Y:S03]  /*4df0*/  HGMMA.64x16x16.F32.BF16 R56, R24, gdesc[UR4].tnspB, R56, gsb0 ;  /* 0x4020000418387df0 */ /* 0x000fe60008001838 */
[----:B------:R-:W-:Y:S02]  /*4e00*/  WARPGROUP.DEPBAR.LE gsb0, 0x0 ;  /* 0x00008000000079c5 */ /* 0x000fe40000010000 */
[----:B------:R1:W-:Y:S01]  /*4e10*/  SYNCS.ARRIVE.TRANS64.RED.A1T0 RZ, [R20+URZ], RZ ;  /* 0x000000ff14ff79a7 */ /* 0x0003e2000810043f */
[----:B------:R-:W-:Y:S05]  /*4e20*/  @P2 BRA `(.L_x_31) ;  /* 0x0000000000d02947 */ /* 0x000fea0003800000 */
[----:B------:R-:W-:Y:S01]  /*4e30*/  ISETP.LT.OR P2, PT, R5, 0x1, !P0 ;  /* 0x000000010500780c */ /* 0x000fe20004741670 */
[----:B------:R-:W-:-:S12]  /*4e40*/  BSSY B0, `(.L_x_32) ;  /* 0x0000031000007945 */ /* 0x000fd80003800000 */
[----:B------:R-:W-:Y:S05]  /*4e50*/  @P2 BRA `(.L_x_33) ;  /* 0x0000000000bc2947 */ /* 0x000fea0003800000 */
[----:B------:R-:W-:Y:S01]  /*4e60*/  IMAD R19, R3, 0x8, R2 ;  /* 0x0000000803137824 */ /* 0x000fe200078e0202 */
[----:B-1----:R-:W-:Y:S02]  /*4e70*/  SHF.L.U32 R20, R0, 0x1f, RZ ;  /* 0x0000001f00147819 */ /* 0x002fe400000006ff */
[----:B------:R-:W-:Y:S02]  /*4e80*/  ISETP.NE.AND P3, PT, R8, RZ, PT ;  /* 0x000000ff0800720c */ /* 0x000fe40003f65270 */
[----:B------:R-:W1:Y:S02]  /*4e90*/  SYNCS.PHASECHK.TRANS64.TRYWAIT P2, [R19+URZ+0x7820], R20 ;  /* 0x00782014130075a7 */ /* 0x000e64000804017f */
[----:B-1----:R-:W-:Y:S09]  /*4ea0*/  @!P2 BRA `(.L_x_34) ;  /* 0x0000003c00eca947 */ /* 0x002ff20003800000 */
.L_x_85:
[----:B------:R-:W-:Y:S05]  /*4eb0*/  @P3 BRA `(.L_x_35) ;  /* 0x0000000000143947 */ /* 0x000fea0003800000 */
[----:B------:R-:W-:Y:S01]  /*4ec0*/  ISETP.NE.AND P2, PT, R16, RZ, PT ;  /* 0x000000ff1000720c */ /* 0x000fe20003f45270 */
[----:B-1----:R-:W-:-:S04]  /*4ed0*/  IMAD.MOV.U32 R20, RZ, RZ, 0x1800 ;  /* 0x00001800ff147424 */ /* 0x002fc800078e00ff */
[----:B------:R2:W-:Y:S08]  /*4ee0*/  SYNCS.ARRIVE.TRANS64 RZ, [R19+URZ+0x7800], R20 ;  /* 0x0078001413ff79a7 */ /* 0x0005f0000800003f */
[----:B------:R-:W-:Y:S05]  /*4ef0*/  @!P2 BRA `(.L_x_35) ;  /* 0x000000000004a947 */ /* 0x000fea0003800000 */
[----:B------:R-:W-:Y:S01]  /*4f00*/  BPT.TRAP 0x1 ;  /* 0x000000040000795c */ /* 0x000fe20000300000 */
.L_x_35:
[----:B-12---:R-:W-:Y:S01]  /*4f10*/  IMAD R20, R3, 0x1800, R2 ;  /* 0x0000180003147824 */ /* 0x006fe200078e0202 */
[----:B------:R-:W-:Y:S01]  /*4f20*/  R2UR UR25, R19 ;  /* 0x00000000131972ca */ /* 0x000fe200000e0000 */
[----:B------:R-:W-:Y:S01]  /*4f30*/  UIADD3 UR6, UP0, UR38, 0x2f0, URZ ;  /* 0x000002f026067890 */ /* 0x000fe2000ff1e03f */
[----:B------:R-:W-:Y:S01]  /*4f40*/  R2UR UR27, R6 ;  /* 0x00000000061b72ca */ /* 0x000fe200000e0000 */
[----:B------:R-:W-:Y:S01]  /*4f50*/  UMOV UR32, 0x0 ;  /* 0x0000000000207882 */ /* 0x000fe20000000000 */
[----:B------:R-:W-:Y:S01]  /*4f60*/  R2UR UR8, R20 ;  /* 0x00000000140872ca */ /* 0x000fe200000e0000 */
[----:B------:R-:W-:Y:S01]  /*4f70*/  UIADD3.X UR7, URZ, UR39, URZ, UP0, !UPT ;  /* 0x000000273f077290 */ /* 0x000fe200087fe43f */
[----:B------:R-:W-:Y:S01]  /*4f80*/  IADD3 R3, R3, 0x1, RZ ;  /* 0x0000000103037810 */ /* 0x000fe20007ffe0ff */
[----:B------:R-:W-:Y:S01]  /*4f90*/  UMOV UR33, 0x10000000 ;  /* 0x1000000000217882 */ /* 0x000fe20000000000 */
[----:B------:R-:W-:Y:S01]  /*4fa0*/  UMOV UR26, URZ ;  /* 0x0000003f001a7c82 */ /* 0x000fe20008000000 */
[----:B------:R-:W-:Y:S01]  /*4fb0*/  UMOV UR28, UR36 ;  /* 0x00000024001c7c82 */ /* 0x000fe20008000000 */
[----:B------:R-:W-:Y:S01]  /*4fc0*/  UMOV UR29, UR37 ;  /* 0x00000025001d7c82 */ /* 0x000fe20008000000 */
[----:B------:R-:W-:Y:S01]  /*4fd0*/  UMOV UR18, 0x10 ;  /* 0x0000001000127882 */ /* 0x000fe20000000000 */
[----:B------:R-:W-:Y:S01]  /*4fe0*/  UMOV UR20, UR36 ;  /* 0x0000002400147c82 */ /* 0x000fe20008000000 */
[----:B------:R-:W-:Y:S01]  /*4ff0*/  UIADD3 UR25, UR25, 0x7800, URZ ;  /* 0x0000780019197890 */ /* 0x000fe2000fffe03f */
[C---:B------:R-:W-:Y:S01]  /*5000*/  ISETP.NE.AND P2, PT, R3.reuse, 0x4, PT ;  /* 0x000000040300780c */ /* 0x040fe20003f45270 */
[----:B------:R-:W-:Y:S01]  /*5010*/  USHF.L.U32 UR27, UR27, 0x6, URZ ;  /* 0x000000061b1b7899 */ /* 0x000fe2000800063f */
[----:B------:R-:W-:Y:S01]  /*5020*/  VIADD R6, R6, 0x1 ;  /* 0x0000000106067836 */ /* 0x000fe20000000000 */
        /* <DEDUP_REMOVED lines=9> */
[----:B------:R-:W-:Y:S01]  /*50c0*/  UMOV UR10, 0x20 ;  /* 0x00000020000a7882 */ /* 0x000fe20000000000 */
[----:B------:R-:W-:Y:S01]  /*50d0*/  UMOV UR12, UR36 ;  /* 0x00000024000c7c82 */ /* 0x000fe20008000000 */
[----:B------:R-:W-:Y:S01]  /*50e0*/  UMOV UR13, UR37 ;  /* 0x00000025000d7c82 */ /* 0x000fe20008000000 */
[----:B------:R-:W-:Y:S01]  /*50f0*/  UMOV UR9, UR25 ;  /* 0x0000001900097c82 */ /* 0x000fe20008000000 */
[----:B------:R2:W-:Y:S01]  /*5100*/  UTMALDG.4D [UR24], [UR6], desc[UR32] ;  /* 0x00002018060075b4 */ /* 0x0005e20008019000 */
[----:B------:R-:W-:Y:S01]  /*5110*/  UMOV UR11, UR27 ;  /* 0x0000001b000b7c82 */ /* 0x000fe20008000000 */
[----:B------:R2:W-:Y:S01]  /*5120*/  UTMALDG.4D [UR16], [UR6], desc[UR32] ;  /* 0x00002010060075b4 */ /* 0x0005e20008019000 */
[----:B------:R2:W-:Y:S02]  /*5130*/  UTMALDG.4D [UR8], [UR6], desc[UR32] ;  /* 0x00002008060075b4 */ /* 0x0005e40008019000 */
[----:B--2---:R-:W-:Y:S01]  /*5140*/  NOP ;  /* 0x0000000000007918 */ /* 0x004fe20000000000 */
.L_x_33:
[----:B------:R-:W-:Y:S05]  /*5150*/  BSYNC B0 ;  /* 0x0000000000007941 */ /* 0x000fea0003800000 */
.L_x_32:
[----:B------:R-:W-:-:S07]  /*5160*/  VIADD R5, R5, 0xffffffff ;  /* 0xffffffff05057836 */ /* 0x000fce0000000000 */
.L_x_31:
[----:B------:R-:W-:Y:S01]  /*5170*/  VIADD R9, R9, 0x40 ;  /* 0x0000004009097836 */ /* 0x000fe20000000000 */
[----:B------:R-:W-:Y:S01]  /*5180*/  MOV R19, R14 ;  /* 0x0000000e00137202 */ /* 0x000fe20000000f00 */
[----:B------:R-:W-:Y:S01]  /*5190*/  IMAD.MOV.U32 R21, RZ, RZ, R15 ;  /* 0x000000ffff157224 */ /* 0x000fe200078e000f */
[----:B------:R-:W-:Y:S06]  /*51a0*/  @P1 BRA `(.L_x_36) ;  /* 0xffffffdc00f81947 */ /* 0x000fec000383ffff */
.L_x_24:
[----:B------:R-:W-:-:S13]  /*51b0*/  ISETP.GE.AND P1, PT, R18, 0x1, PT ;  /* 0x000000011200780c */ /* 0x000fda0003f26270 */
[----:B------:R-:W-:Y:S05]  /*51c0*/  @!P1 BRA `(.L_x_37) ;  /* 0x0000002400909947 */ /* 0x000fea0003800000 */
[----:B------:R-:W2:Y:S01]  /*51d0*/  S2R R16, SR_TID.X ;  /* 0x0000000000107919 */ /* 0x000ea20000002100 */
[----:B-1----:R-:W-:Y:S02]  /*51e0*/  IMAD.MOV.U32 R20, RZ, RZ, R14 ;  /* 0x000000ffff147224 */ /* 0x002fe400078e000e */
[----:B------:R-:W-:Y:S01]  /*51f0*/  IMAD.MOV.U32 R19, RZ, RZ, R15 ;  /* 0x000000ffff137224 */ /* 0x000fe200078e000f */
[----:B--2---:R-:W-:-:S07]  /*5200*/  LOP3.LUT R16, R16, 0x1f, RZ, 0xc0, !PT ;  /* 0x0000001f10107812 */ /* 0x004fce00078ec0ff */
.L_x_50:
[----:B------:R-:W-:Y:S01]  /*5210*/  LEA R15, R17, R2, 0x3 ;  /* 0x00000002110f7211 */ /* 0x000fe200078e18ff */
[----:B------:R-:W-:Y:S05]  /*5220*/  YIELD ;  /* 0x0000000000007946 */ /* 0x000fea0003800000 */
[----:B------:R-:W-:-:S04]  /*5230*/  SHF.L.U32 R14, R10, 0x1f, RZ ;  /* 0x0000001f0a0e7819 */ /* 0x000fc800000006ff */
[----:B------:R-:W1:Y:S02]  /*5240*/  SYNCS.PHASECHK.TRANS64.TRYWAIT P1, [R15+URZ+0x7800], R14 ;  /* 0x0078000e0f0075a7 */ /* 0x000e64000802017f */
[----:B-1----:R-:W-:Y:S05]  /*5250*/  @!P1 BRA `(.L_x_38) ;  /* 0x0000003c00149947 */ /* 0x002fea0003800000 */
.L_x_86:
[----:B------:R-:W-:Y:S05]  /*5260*/  WARPSYNC.ALL ;  /* 0x0000000000007948 */ /* 0x000fea0003800000 */
[----:B------:R-:W-:Y:S01]  /*5270*/  IMAD.U32 R22, RZ, RZ, UR30 ;  /* 0x0000001eff167e24 */ /* 0x000fe2000f8e00ff */
[----:B------:R-:W-:Y:S01]  /*5280*/  WARPGROUP.ARRIVE ;  /* 0x00000000000079c5 */ /* 0x000fe20000000000 */
[----:B------:R-:W-:Y:S01]  /*5290*/  IMAD.MOV.U32 R23, RZ, RZ, -0x3ffffff0 ;  /* 0xc0000010ff177424 */ /* 0x000fe200078e00ff */
[----:B-1----:R-:W-:Y:S01]  /*52a0*/  MOV R15, 0xc0000010 ;  /* 0xc0000010000f7802 */ /* 0x002fe20000000f00 */
[----:B------:R-:W-:Y:S01]  /*52b0*/  IMAD R22, R17, 0x180, R22 ;  /* 0x0000018011167824 */ /* 0x000fe200078e0216 */
[----:B------:R-:W-:-:S02]  /*52c0*/  ISETP.NE.AND P1, PT, R7, RZ, PT ;  /* 0x000000ff0700720c */ /* 0x000fc40003f25270 */
[----:B------:R-:W-:Y:S01]  /*52d0*/  R2UR UR47, R23 ;  /* 0x00000000172f72ca */ /* 0x000fe200000e0000 */
[C---:B------:R-:W-:Y:S01]  /*52e0*/  VIADD R14, R22.reuse, 0x80 ;  /* 0x00000080160e7836 */ /* 0x040fe20000000000 */
[C---:B------:R-:W-:Y:S01]  /*52f0*/  R2UR UR46, R22.reuse ;  /* 0x00000000162e72ca */ /* 0x040fe200000e0000 */
[----:B------:R-:W-:Y:S01]  /*5300*/  VIADD R22, R22, 0x100 ;  /* 0x0000010016167836 */ /* 0x000fe20000000000 */
[----:B------:R-:W-:Y:S01]  /*5310*/  R2UR UR43, R15 ;  /* 0x000000000f2b72ca */ /* 0x000fe200000e0000 */
[----:B------:R-:W-:Y:S01]  /*5320*/  IMAD.MOV.U32 R23, RZ, RZ, -0x3ffffff0 ;  /* 0xc0000010ff177424 */ /* 0x000fe200078e00ff */
[----:B------:R-:W-:Y:S02]  /*5330*/  R2UR UR42, R14 ;  /* 0x000000000e2a72ca */ /* 0x000fe400000e0000 */
[----:B------:R-:W-:Y:S02]  /*5340*/  R2UR UR6, R22 ;  /* 0x00000000160672ca */ /* 0x000fe400000e0000 */
[----:B------:R-:W-:-:S05]  /*5350*/  R2UR UR7, R23 ;  /* 0x00000000170772ca */ /* 0x000fca00000e0000 */
        /* <DEDUP_REMOVED lines=11> */
[----:B------:R-:W-:Y:S01]  /*5410*/  IMAD R14, R3, 0x8, R2 ;  /* 0x00000008030e7824 */ /* 0x000fe200078e0202 */
[----:B------:R-:W-:Y:S02]  /*5420*/  SHF.L.U32 R15, R0, 0x1f, RZ ;  /* 0x0000001f000f7819 */ /* 0x000fe400000006ff */
[----:B------:R-:W-:Y:S02]  /*5430*/  ISETP.NE.AND P3, PT, R8, RZ, PT ;  /* 0x000000ff0800720c */ /* 0x000fe40003f65270 */
[----:B------:R-:W1:Y:S02]  /*5440*/  SYNCS.PHASECHK.TRANS64.TRYWAIT P2, [R14+URZ+0x7820], R15 ;  /* 0x0078200f0e0075a7 */ /* 0x000e64000804017f */
[----:B-1----:R-:W-:Y:S09]  /*5450*/  @!P2 BRA `(.L_x_41) ;  /* 0x0000003800a8a947 */ /* 0x002ff20003800000 */
.L_x_87:
[----:B------:R-:W-:Y:S05]  /*5460*/  @P3 BRA `(.L_x_42) ;  /* 0x0000000000143947 */ /* 0x000fea0003800000 */
[----:B------:R-:W-:Y:S02]  /*5470*/  ISETP.NE.AND P2, PT, R16, RZ, PT ;  /* 0x000000ff1000720c */ /* 0x000fe40003f45270 */
[----:B-1----:R-:W-:-:S04]  /*5480*/  MOV R15, 0x1800 ;  /* 0x00001800000f7802 */ /* 0x002fc80000000f00 */
[----:B------:R2:W-:Y:S07]  /*5490*/  SYNCS.ARRIVE.TRANS64 RZ, [R14+URZ+0x7800], R15 ;  /* 0x0078000f0eff79a7 */ /* 0x0005ee000800003f */
[----:B------:R-:W-:Y:S05]  /*54a0*/  @!P2 BRA `(.L_x_42) ;  /* 0x000000000004a947 */ /* 0x000fea0003800000 */
[----:B------:R-:W-:Y:S01]  /*54b0*/  BPT.TRAP 0x1 ;  /* 0x000000040000795c */ /* 0x000fe20000300000 */
.L_x_42:
[----:B-12---:R-:W-:Y:S01]  /*54c0*/  IMAD R15, R3, 0x1800, R2 ;  /* 0x00001800030f7824 */ /* 0x006fe200078e0202 */
        /* <DEDUP_REMOVED lines=8> */
[----:B------:R-:W-:Y:S01]  /*5550*/  VIADD R3, R3, 0x1 ;  /* 0x0000000103037836 */ /* 0x000fe20000000000 */
[----:B------:R-:W-:Y:S01]  /*5560*/  UMOV UR26, URZ ;  /* 0x0000003f001a7c82 */ /* 0x000fe20008000000 */
[----:B------:R-:W-:Y:S01]  /*5570*/  UMOV UR28, UR36 ;  /* 0x00000024001c7c82 */ /* 0x000fe20008000000 */
[----:B------:R-:W-:Y:S01]  /*5580*/  UMOV UR29, UR37 ;  /* 0x00000025001d7c82 */ /* 0x000fe20008000000 */
[----:B------:R-:W-:Y:S01]  /*5590*/  UMOV UR18, 0x10 ;  /* 0x0000001000127882 */ /* 0x000fe20000000000 */
[----:B------:R-:W-:Y:S01]  /*55a0*/  UIADD3 UR25, UR25, 0x7800, URZ ;  /* 0x0000780019197890 */ /* 0x000fe2000fffe03f */
[----:B------:R-:W-:Y:S01]  /*55b0*/  ISETP.NE.AND P2, PT, R3, 0x4, PT ;  /* 0x000000040300780c */ /* 0x000fe20003f45270 */
[----:B------:R-:W-:-:S02]  /*55c0*/  USHF.L.U32 UR27, UR27, 0x6, URZ ;  /* 0x000000061b1b7899 */ /* 0x000fc4000800063f */
        /* <DEDUP_REMOVED lines=18> */
[----:B-1----:R-:W-:Y:S01]  /*56f0*/  NOP ;  /* 0x0000000000007918 */ /* 0x002fe20000000000 */
.L_x_40:
[----:B------:R-:W-:-:S07]  /*5700*/  VIADD R5, R5, 0xffffffff ;  /* 0xffffffff05057836 */ /* 0x000fce0000000000 */
.L_x_39:
[----:B------:R-:W-:Y:S01]  /*5710*/  VIADD R17, R17, 0x1 ;  /* 0x0000000111117836 */ /* 0x000fe20000000000 */
[----:B------:R-:W-:Y:S05]  /*5720*/  WARPSYNC.ALL ;  /* 0x0000000000007948 */ /* 0x000fea0003800000 */
[----:B------:R-:W-:-:S04]  /*5730*/  ISETP.NE.AND P2, PT, R17, 0x4, PT ;  /* 0x000000041100780c */ /* 0x000fc80003f45270 */
[----:B------:R-:W-:Y:S02]  /*5740*/  SEL R15, RZ, 0x1, P2 ;  /* 0x00000001ff0f7807 */ /* 0x000fe40001000000 */
[----:B------:R-:W-:Y:S02]  /*5750*/  SEL R17, R17, RZ, P2 ;  /* 0x000000ff11117207 */ /* 0x000fe40001000000 */
[----:B------:R-:W-:Y:S02]  /*5760*/  LOP3.LUT R10, R10, R15, RZ, 0x3c, !PT ;  /* 0x0000000f0a0a7212 */ /* 0x000fe400078e3cff */
[C---:B------:R-:W-:Y:S01]  /*5770*/  IADD3 R14, R9.reuse, 0x1, RZ ;  /* 0x00000001090e7810 */ /* 0x040fe20007ffe0ff */
[C---:B------:R-:W-:Y:S01]  /*5780*/  VIADD R15, R9.reuse, 0x8 ;  /* 0x00000008090f7836 */ /* 0x040fe20000000000 */
[C---:B------:R-:W-:Y:S01]  /*5790*/  ISETP.GE.AND P6, PT, R9.reuse, UR15, PT ;  /* 0x0000000f09007c0c */ /* 0x040fe2000bfc6270 */
[C---:B------:R-:W-:Y:S01]  /*57a0*/  VIADD R21, R9.reuse, 0x9 ;  /* 0x0000000909157836 */ /* 0x040fe20000000000 */
[----:B------:R-:W-:Y:S01]  /*57b0*/  ISETP.GE.AND P5, PT, R14, UR15, PT ;  /* 0x0000000f0e007c0c */ /* 0x000fe2000bfa6270 */
[----:B------:R-:W-:Y:S01]  /*57c0*/  VIADD R14, R9, 0x10 ;  /* 0x00000010090e7836 */ /* 0x000fe20000000000 */
[----:B------:R-:W-:Y:S01]  /*57d0*/  ISETP.GE.AND P2, PT, R15, UR15, PT ;  /* 0x0000000f0f007c0c */ /* 0x000fe2000bf46270 */
[----:B------:R-:W-:Y:S01]  /*57e0*/  VIADD R15, R9, 0x18 ;  /* 0x00000018090f7836 */ /* 0x000fe20000000000 */
[----:B------:R-:W-:Y:S01]  /*57f0*/  ISETP.GE.AND P4, PT, R21, UR15, PT ;  /* 0x0000000f15007c0c */ /* 0x000fe2000bf86270 */
[C---:B------:R-:W-:Y:S01]  /*5800*/  VIADD R23, R9.reuse, 0x29 ;  /* 0x0000002909177836 */ /* 0x040fe20000000000 */
[----:B------:R-:W-:Y:S01]  /*5810*/  ISETP.GE.AND P3, PT, R14, UR15, PT ;  /* 0x0000000f0e007c0c */ /* 0x000fe2000bf66270 */
[----:B------:R-:W-:Y:S01]  /*5820*/  BSSY B0, `(.L_x_43) ;  /* 0x0000079000007945 */ /* 0x000fe20003800000 */
[----:B------:R-:W-:-:S02]  /*5830*/  IADD3 R14, R9, 0x11, RZ ;  /* 0x00000011090e7810 */ /* 0x000fc40007ffe0ff */
[----:B------:R-:W-:Y:S01]  /*5840*/  FSEL R21, R24, -INF , !P6 ;  /* 0xff80000018157808 */ /* 0x000fe20007000000 */
[C---:B------:R-:W-:Y:S01]  /*5850*/  VIADD R24, R9.reuse, 0x30 ;  /* 0x0000003009187836 */ /* 0x040fe20000000000 */
[----:B------:R-:W-:Y:S02]  /*5860*/  FSEL R26, R26, -INF , !P6 ;  /* 0xff8000001a1a7808 */ /* 0x000fe40007000000 */
[----:B------:R-:W-:Y:S01]  /*5870*/  ISETP.GE.AND P6, PT, R14, UR15, PT ;  /* 0x0000000f0e007c0c */ /* 0x000fe2000bfc6270 */
[----:B------:R-:W-:Y:S01]  /*5880*/  VIADD R14, R9, 0x19 ;  /* 0x00000019090e7836 */ /* 0x000fe20000000000 */
[----:B------:R-:W-:Y:S02]  /*5890*/  FSEL R25, R25, -INF , !P5 ;  /* 0xff80000019197808 */ /* 0x000fe40006800000 */
[----:B------:R-:W-:Y:S02]  /*58a0*/  FSEL R27, R27, -INF , !P5 ;  /* 0xff8000001b1b7808 */ /* 0x000fe40006800000 */
[----:B------:R-:W-:Y:S01]  /*58b0*/  ISETP.GE.AND P5, PT, R15, UR15, PT ;  /* 0x0000000f0f007c0c */ /* 0x000fe2000bfa6270 */
[----:B------:R-:W-:Y:S01]  /*58c0*/  VIADD R15, R9, 0x20 ;  /* 0x00000020090f7836 */ /* 0x000fe20000000000 */
[----:B------:R-:W-:-:S02]  /*58d0*/  FSEL R28, R28, -INF , !P2 ;  /* 0xff8000001c1c7808 */ /* 0x000fc40005000000 */
[----:B------:R-:W-:Y:S02]  /*58e0*/  FSEL R30, R30, -INF , !P2 ;  /* 0xff8000001e1e7808 */ /* 0x000fe40005000000 */
[----:B------:R-:W-:Y:S02]  /*58f0*/  ISETP.GE.AND P2, PT, R14, UR15, PT ;  /* 0x0000000f0e007c0c */ /* 0x000fe4000bf46270 */
[----:B------:R-:W-:Y:S02]  /*5900*/  IADD3 R14, R9, 0x21, RZ ;  /* 0x00000021090e7810 */ /* 0x000fe40007ffe0ff */
[----:B------:R-:W-:Y:S02]  /*5910*/  FSEL R29, R29, -INF , !P4 ;  /* 0xff8000001d1d7808 */ /* 0x000fe40006000000 */
[----:B------:R-:W-:Y:S02]  /*5920*/  FSEL R31, R31, -INF , !P4 ;  /* 0xff8000001f1f7808 */ /* 0x000fe40006000000 */
[----:B------:R-:W-:Y:S01]  /*5930*/  ISETP.GE.AND P4, PT, R15, UR15, PT ;  /* 0x0000000f0f007c0c */ /* 0x000fe2000bf86270 */
[----:B------:R-:W-:Y:S01]  /*5940*/  VIADD R15, R9, 0x28 ;  /* 0x00000028090f7836 */ /* 0x000fe20000000000 */
[----:B------:R-:W-:-:S02]  /*5950*/  FSEL R32, R32, -INF , !P3 ;  /* 0xff80000020207808 */ /* 0x000fc40005800000 */
[----:B------:R-:W-:Y:S02]  /*5960*/  FSEL R34, R34, -INF , !P3 ;  /* 0xff80000022227808 */ /* 0x000fe40005800000 */
[----:B------:R-:W-:Y:S02]  /*5970*/  ISETP.GE.AND P3, PT, R14, UR15, PT ;  /* 0x0000000f0e007c0c */ /* 0x000fe4000bf66270 */
[----:B------:R-:W-:Y:S02]  /*5980*/  FMNMX R14, R21, R20, !PT ;  /* 0x00000014150e7209 */ /* 0x000fe40007800000 */
[----:B------:R-:W-:Y:S02]  /*5990*/  FSEL R33, R33, -INF , !P6 ;  /* 0xff80000021217808 */ /* 0x000fe40007000000 */
[----:B------:R-:W-:Y:S02]  /*59a0*/  FSEL R35, R35, -INF , !P6 ;  /* 0xff80000023237808 */ /* 0x000fe40007000000 */
[----:B------:R-:W-:-:S02]  /*59b0*/  ISETP.GE.AND P6, PT, R15, UR15, PT ;  /* 0x0000000f0f007c0c */ /* 0x000fc4000bfc6270 */
[----:B------:R-:W-:Y:S02]  /*59c0*/  FMNMX R15, R25, R14, !PT ;  /* 0x0000000e190f7209 */ /* 0x000fe40007800000 */
[----:B------:R-:W-:Y:S02]  /*59d0*/  FMNMX R22, R26, R19, !PT ;  /* 0x000000131a167209 */ /* 0x000fe40007800000 */
[----:B------:R-:W-:Y:S02]  /*59e0*/  FSEL R36, R36, -INF , !P5 ;  /* 0xff80000024247808 */ /* 0x000fe40006800000 */
[----:B------:R-:W-:Y:S02]  /*59f0*/  FSEL R38, R38, -INF , !P5 ;  /* 0xff80000026267808 */ /* 0x000fe40006800000 */
[----:B------:R-:W-:Y:S02]  /*5a00*/  ISETP.GE.AND P5, PT, R23, UR15, PT ;  /* 0x0000000f17007c0c */ /* 0x000fe4000bfa6270 */
        /* <DEDUP_REMOVED lines=8> */
[----:B------:R-:W-:Y:S02]  /*5a90*/  FSEL R37, R37, -INF , !P2 ;  /* 0xff80000025257808 */ /* 0x000fe40005000000 */
[----:B------:R-:W-:Y:S02]  /*5aa0*/  FMNMX R14, R36, R15, !PT ;  /* 0x0000000f240e7209 */ /* 0x000fe40007800000 */
[----:B------:R-:W-:Y:S02]  /*5ab0*/  FMNMX R23, R35, R22, !PT ;  /* 0x0000001623177209 */ /* 0x000fe40007800000 */
[----:B------:R-:W-:Y:S02]  /*5ac0*/  FSEL R40, R40, -INF , !P4 ;  /* 0xff80000028287808 */ /* 0x000fe40006000000 */
[----:B------:R-:W-:-:S02]  /*5ad0*/  FMNMX R15, R37, R14, !PT ;  /* 0x0000000e250f7209 */ /* 0x000fc40007800000 */
[----:B------:R-:W-:Y:S02]  /*5ae0*/  FSEL R39, R39, -INF , !P2 ;  /* 0xff80000027277808 */ /* 0x000fe40005000000 */
[----:B------:R-:W-:Y:S02]  /*5af0*/  FMNMX R22, R38, R23, !PT ;  /* 0x0000001726167209 */ /* 0x000fe40007800000 */
[----:B------:R-:W-:Y:S02]  /*5b00*/  FSEL R41, R41, -INF , !P3 ;  /* 0xff80000029297808 */ /* 0x000fe40005800000 */
[----:B------:R-:W-:Y:S02]  /*5b10*/  FMNMX R14, R40, R15, !PT ;  /* 0x0000000f280e7209 */ /* 0x000fe40007800000 */
[----:B------:R-:W-:Y:S02]  /*5b20*/  FSEL R42, R42, -INF , !P4 ;  /* 0xff8000002a2a7808 */ /* 0x000fe40006000000 */
[----:B------:R-:W-:-:S02]  /*5b30*/  FMNMX R23, R39, R22, !PT ;  /* 0x0000001627177209 */ /* 0x000fc40007800000 */
[----:B------:R-:W-:Y:S02]  /*5b40*/  ISETP.GE.AND P2, PT, R24, UR15, PT ;  /* 0x0000000f18007c0c */ /* 0x000fe4000bf46270 */
[----:B------:R-:W-:Y:S02]  /*5b50*/  IADD3 R24, R9, 0x31, RZ ;  /* 0x0000003109187810 */ /* 0x000fe40007ffe0ff */
[----:B------:R-:W-:Y:S02]  /*5b60*/  FSEL R44, R44, -INF , !P6 ;  /* 0xff8000002c2c7808 */ /* 0x000fe40007000000 */
[----:B------:R-:W-:Y:S02]  /*5b70*/  FMNMX R15, R41, R14, !PT ;  /* 0x0000000e290f7209 */ /* 0x000fe40007800000 */
[----:B------:R-:W-:Y:S02]  /*5b80*/  FSEL R43, R43, -INF , !P3 ;  /* 0xff8000002b2b7808 */ /* 0x000fe40005800000 */
[----:B------:R-:W-:-:S02]  /*5b90*/  FMNMX R22, R42, R23, !PT ;  /* 0x000000172a167209 */ /* 0x000fc40007800000 */
[----:B------:R-:W-:Y:S01]  /*5ba0*/  ISETP.GE.AND P4, PT, R24, UR15, PT ;  /* 0x0000000f18007c0c */ /* 0x000fe2000bf86270 */
[----:B------:R-:W-:Y:S01]  /*5bb0*/  VIADD R24, R9, 0x38 ;  /* 0x0000003809187836 */ /* 0x000fe20000000000 */
        /* <DEDUP_REMOVED lines=8> */
[----:B------:R-:W-:Y:S01]  /*5c40*/  ISETP.GE.AND P3, PT, R24, UR15, PT ;  /* 0x0000000f18007c0c */ /* 0x000fe2000bf66270 */
[----:B------:R-:W-:Y:S01]  /*5c50*/  VIADD R24, R9, 0x39 ;  /* 0x0000003909187836 */ /* 0x000fe20000000000 */
[----:B------:R-:W-:Y:S02]  /*5c60*/  FSEL R49, R49, -INF , !P4 ;  /* 0xff80000031317808 */ /* 0x000fe40006000000 */
[----:B------:R-:W-:-:S02]  /*5c70*/  FMNMX R14, R48, R15, !PT ;  /* 0x0000000f300e7209 */ /* 0x000fc40007800000 */
[----:B------:R-:W-:Y:S02]  /*5c80*/  FSEL R50, R50, -INF , !P2 ;  /* 0xff80000032327808 */ /* 0x000fe40005000000 */
[----:B------:R-:W-:Y:S02]  /*5c90*/  FMNMX R23, R47, R22, !PT ;  /* 0x000000162f177209 */ /* 0x000fe40007800000 */
[----:B------:R-:W-:Y:S02]  /*5ca0*/  ISETP.GE.AND P6, PT, R24, UR15, PT ;  /* 0x0000000f18007c0c */ /* 0x000fe4000bfc6270 */
[----:B------:R-:W-:Y:S02]  /*5cb0*/  FSEL R52, R52, -INF , !P3 ;  /* 0xff80000034347808 */ /* 0x000fe40005800000 */
[----:B------:R-:W-:Y:S02]  /*5cc0*/  FMNMX R15, R49, R14, !PT ;  /* 0x0000000e310f7209 */ /* 0x000fe40007800000 */
[----:B------:R-:W-:-:S02]  /*5cd0*/  FSEL R51, R51, -INF , !P4 ;  /* 0xff80000033337808 */ /* 0x000fc40006000000 */
[----:B------:R-:W-:Y:S02]  /*5ce0*/  FMNMX R22, R50, R23, !PT ;  /* 0x0000001732167209 */ /* 0x000fe40007800000 */
[----:B------:R-:W-:Y:S02]  /*5cf0*/  FSEL R53, R53, -INF , !P6 ;  /* 0xff80000035357808 */ /* 0x000fe40007000000 */
[----:B------:R-:W-:Y:S02]  /*5d00*/  FMNMX R14, R52, R15, !PT ;  /* 0x0000000f340e7209 */ /* 0x000fe40007800000 */
[----:B------:R-:W-:Y:S02]  /*5d10*/  FSEL R54, R54, -INF , !P3 ;  /* 0xff80000036367808 */ /* 0x000fe40005800000 */
[----:B------:R-:W-:Y:S02]  /*5d20*/  FMNMX R23, R51, R22, !PT ;  /* 0x0000001633177209 */ /* 0x000fe40007800000 */
[----:B------:R-:W-:-:S02]  /*5d30*/  FMNMX R22, R53, R14, !PT ;  /* 0x0000000e35167209 */ /* 0x000fc40007800000 */
[----:B------:R-:W-:Y:S02]  /*5d40*/  FSEL R55, R55, -INF , !P6 ;  /* 0xff80000037377808 */ /* 0x000fe40007000000 */
[----:B------:R-:W-:Y:S01]  /*5d50*/  FMNMX R24, R54, R23, !PT ;  /* 0x0000001736187209 */ /* 0x000fe20007800000 */
[----:B------:R-:W1:Y:S01]  /*5d60*/  SHFL.BFLY PT, R15, R22, 0x1, 0x1f ;  /* 0x0c201f00160f7f89 */ /* 0x000e6200000e0000 */
[----:B------:R-:W-:Y:S02]  /*5d70*/  LEA R83, R17, R2, 0x3 ;  /* 0x0000000211537211 */ /* 0x000fe400078e18ff */
[----:B------:R-:W-:-:S05]  /*5d80*/  FMNMX R24, R55, R24, !PT ;  /* 0x0000001837187209 */ /* 0x000fca0007800000 */
[----:B------:R-:W2:Y:S01]  /*5d90*/  SHFL.BFLY PT, R81, R24, 0x1, 0x1f ;  /* 0x0c201f0018517f89 */ /* 0x000ea200000e0000 */
[----:B-1----:R-:W-:Y:S01]  /*5da0*/  FMNMX R23, R22, R15, !PT ;  /* 0x0000000f16177209 */ /* 0x002fe20007800000 */
[----:B------:R-:W-:-:S04]  /*5db0*/  IMAD R22, R4, 0x8, R11 ;  /* 0x0000000804167824 */ /* 0x000fc800078e020b */
[----:B------:R-:W1:Y:S01]  /*5dc0*/  SHFL.BFLY PT, R14, R23, 0x2, 0x1f ;  /* 0x0c401f00170e7f89 */ /* 0x000e6200000e0000 */
[----:B------:R-:W-:Y:S02]  /*5dd0*/  PRMT R22, RZ, 0x654, R22 ;  /* 0x00000654ff167816 */ /* 0x000fe40000000016 */
[----:B--2---:R-:W-:Y:S02]  /*5de0*/  FMNMX R80, R24, R81, !PT ;  /* 0x0000005118507209 */ /* 0x004fe40007800000 */
[----:B------:R-:W-:Y:S01]  /*5df0*/  SHF.L.U32 R24, R10, 0x1f, RZ ;  /* 0x0000001f0a187819 */ /* 0x000fe200000006ff */
[----:B------:R2:W-:Y:S02]  /*5e00*/  SYNCS.ARRIVE.TRANS64.RED.A1T0 RZ, [R22+URZ], RZ ;  /* 0x000000ff16ff79a7 */ /* 0x0005e4000810043f */
[----:B------:R-:W3:Y:S01]  /*5e10*/  SHFL.BFLY PT, R15, R80, 0x2, 0x1f ;  /* 0x0c401f00500f7f89 */ /* 0x000ee200000e0000 */
[----:B-1----:R-:W-:-:S04]  /*5e20*/  FMNMX R14, R23, R14, !PT ;  /* 0x0000000e170e7209 */ /* 0x002fc80007800000 */
[----:B------:R-:W-:Y:S02]  /*5e30*/  FSETP.NEU.AND P2, PT, R14, -INF , PT ;  /* 0xff8000000e00780b */ /* 0x000fe40003f4d000 */
[----:B---3--:R-:W-:Y:S02]  /*5e40*/  FMNMX R15, R80, R15, !PT ;  /* 0x0000000f500f7209 */ /* 0x008fe40007800000 */
[----:B------:R-:W-:Y:S02]  /*5e50*/  FSEL R81, R14, RZ, P2 ;  /* 0x000000ff0e517208 */ /* 0x000fe40001000000 */
[----:B------:R-:W-:-:S03]  /*5e60*/  FSETP.NEU.AND P3, PT, R15, -INF , PT ;  /* 0xff8000000f00780b */ /* 0x000fc60003f6d000 */
[----:B------:R-:W-:Y:S01]  /*5e70*/  FADD R20, -R81, R20 ;  /* 0x0000001451147221 */ /* 0x000fe20000000100 */
[----:B------:R-:W-:Y:S02]  /*5e80*/  FSEL R82, R15, RZ, P3 ;  /* 0x000000ff0f527208 */ /* 0x000fe40001800000 */
[----:B------:R-:W1:Y:S01]  /*5e90*/  SYNCS.PHASECHK.TRANS64.TRYWAIT P2, [R83+URZ+0x7800], R24 ;  /* 0x00780018530075a7 */ /* 0x000e62000804017f */
[----:B------:R-:W-:Y:S02]  /*5ea0*/  FMUL R20, R20, UR14 ;  /* 0x0000000e14147c20 */ /* 0x000fe40008400000 */
[C---:B------:R-:W-:Y:S01]  /*5eb0*/  FADD R19, -R82.reuse, R19 ;  /* 0x0000001352137221 */ /* 0x040fe20000000100 */
[----:B------:R-:W-:Y:S02]  /*5ec0*/  FMUL R23, R82, UR14 ;  /* 0x0000000e52177c20 */ /* 0x000fe40008400000 */
[----:B------:R-:W-:Y:S01]  /*5ed0*/  FSETP.GEU.AND P3, PT, R20, -126, PT ;  /* 0xc2fc00001400780b */ /* 0x000fe20003f6e000 */
[----:B------:R-:W-:Y:S01]  /*5ee0*/  FMUL R19, R19, UR14 ;  /* 0x0000000e13137c20 */ /* 0x000fe20008400000 */
[--C-:B--2---:R-:W-:Y:S01]  /*5ef0*/  FFMA R22, R26, UR14, -R23.reuse ;  /* 0x0000000e1a167c23 */ /* 0x104fe20008000817 */
[--C-:B------:R-:W-:Y:S01]  /*5f00*/  FFMA R27, R27, UR14, -R23.reuse ;  /* 0x0000000e1b1b7c23 */ /* 0x100fe20008000817 */
[----:B------:R-:W-:-:S02]  /*5f10*/  FFMA R26, R30, UR14, -R23 ;  /* 0x0000000e1e1a7c23 */ /* 0x000fc40008000817 */
[----:B------:R-:W-:Y:S02]  /*5f20*/  FSETP.GEU.AND P4, PT, R19, -126, PT ;  /* 0xc2fc00001300780b */ /* 0x000fe40003f8e000 */
[----:B------:R-:W-:Y:S02]  /*5f30*/  FSETP.GEU.AND P5, PT, R22, -126, PT ;  /* 0xc2fc00001600780b */ /* 0x000fe40003fae000 */
[----:B------:R-:W-:-:S03]  /*5f40*/  FSETP.GEU.AND P6, PT, R27, -126, PT ;  /* 0xc2fc00001b00780b */ /* 0x000fc60003fce000 */
[----:B------:R-:W-:-:S06]  /*5f50*/  @!P3 FMUL R20, R20, 0.5 ;  /* 0x3f0000001414b820 */ /* 0x000fcc0000400000 */
[----:B------:R-:W-:Y:S01]  /*5f60*/  @!P4 FMUL R19, R19, 0.5 ;  /* 0x3f0000001313c820 */ /* 0x000fe20000400000 */
[----:B------:R-:W2:Y:S01]  /*5f70*/  MUFU.EX2 R20, R20 ;  /* 0x0000001400147308 */ /* 0x000ea20000000800 */
[----:B------:R-:W-:-:S07]  /*5f80*/  @!P5 FMUL R22, R22, 0.5 ;  /* 0x3f0000001616d820 */ /* 0x000fce0000400000 */
[----:B------:R-:W3:Y:S01]  /*5f90*/  MUFU.EX2 R19, R19 ;  /* 0x0000001300137308 */ /* 0x000ee20000000800 */
[----:B-1----:R-:W-:Y:S05]  /*5fa0*/  @!P2 BRA `(.L_x_44) ;  /* 0x0000002c00e8a947 */ /* 0x002fea0003800000 */
.L_x_88:
[----:B------:R-:W-:Y:S05]  /*5fb0*/  BSYNC B0 ;  /* 0x0000000000007941 */ /* 0x000fea0003800000 */
.L_x_43:
[----:B------:R-:W-:Y:S01]  /*5fc0*/  @!P6 FMUL R27, R27, 0.5 ;  /* 0x3f0000001b1be820 */ /* 0x000fe20000400000 */
[----:B------:R-:W-:Y:S01]  /*5fd0*/  FFMA R30, R31, UR14, -R23 ;  /* 0x0000000e1f1e7c23 */ /* 0x000fe20008000817 */
[----:B------:R-:W-:Y:S01]  /*5fe0*/  FSETP.GEU.AND P2, PT, R26, -126, PT ;  /* 0xc2fc00001a00780b */ /* 0x000fe20003f4e000 */
[----:B------:R-:W-:Y:S01]  /*5ff0*/  FMUL R80, R81, UR14 ;  /* 0x0000000e51507c20 */ /* 0x000fe20008400000 */
[----:B------:R-:W4:Y:S01]  /*6000*/  MUFU.EX2 R31, R27 ;  /* 0x0000001b001f7308 */ /* 0x000f220000000800 */
[----:B--2---:R-:W-:Y:S01]  /*6010*/  @!P3 FMUL R20, R20, R20 ;  /* 0x000000141414b220 */ /* 0x004fe20000400000 */
[----:B------:R-:W-:Y:S01]  /*6020*/  FSETP.GEU.AND P3, PT, R30, -126, PT ;  /* 0xc2fc00001e00780b */ /* 0x000fe20003f6e000 */
[--C-:B-1----:R-:W-:Y:S01]  /*6030*/  FFMA R24, R28, UR14, -R80.reuse ;  /* 0x0000000e1c187c23 */ /* 0x102fe20008000850 */
[--C-:B------:R-:W-:Y:S01]  /*6040*/  FFMA R81, R21, UR14, -R80.reuse ;  /* 0x0000000e15517c23 */ /* 0x100fe20008000850 */
[--C-:B------:R-:W-:Y:S01]  /*6050*/  FFMA R82, R29, UR14, -R80.reuse ;  /* 0x0000000e1d527c23 */ /* 0x100fe20008000850 */
[--C-:B------:R-:W-:Y:S01]  /*6060*/  FFMA R25, R25, UR14, -R80.reuse ;  /* 0x0000000e19197c23 */ /* 0x100fe20008000850 */
[----:B---3--:R-:W-:Y:S01]  /*6070*/  @!P4 FMUL R19, R19, R19 ;  /* 0x000000131313c220 */ /* 0x008fe20000400000 */
[----:B------:R-:W1:Y:S01]  /*6080*/  MUFU.EX2 R22, R22 ;  /* 0x0000001600167308 */ /* 0x000e620000000800 */
[----:B------:R-:W-:Y:S01]  /*6090*/  FSETP.GEU.AND P4, PT, R81, -126, PT ;  /* 0xc2fc00005100780b */ /* 0x000fe20003f8e000 */
[----:B------:R-:W-:Y:S01]  /*60a0*/  FFMA R32, R32, UR14, -R80 ;  /* 0x0000000e20207c23 */ /* 0x000fe20008000850 */
[----:B------:R-:W-:Y:S01]  /*60b0*/  @!P2 FMUL R26, R26, 0.5 ;  /* 0x3f0000001a1aa820 */ /* 0x000fe20000400000 */
[----:B------:R-:W-:-:S02]  /*60c0*/  IMAD.U32 R86, RZ, RZ, UR23 ;  /* 0x00000017ff567e24 */ /* 0x000fc4000f8e00ff */
[----:B------:R-:W-:Y:S01]  /*60d0*/  FFMA R84, R33, UR14, -R80 ;  /* 0x0000000e21547c23 */ /* 0x000fe20008000850 */
[----:B------:R-:W-:Y:S02]  /*60e0*/  IMAD.MOV.U32 R87, RZ, RZ, -0x3ffffff0 ;  /* 0xc0000010ff577424 */ /* 0x000fe400078e00ff */
[----:B------:R-:W-:Y:S01]  /*60f0*/  @!P3 FMUL R30, R30, 0.5 ;  /* 0x3f0000001e1eb820 */ /* 0x000fe20000400000 */
[----:B------:R2:W3:Y:S01]  /*6100*/  MUFU.EX2 R21, R26 ;  /* 0x0000001a00157308 */ /* 0x0004e20000000800 */
[----:B----4-:R-:W-:Y:S01]  /*6110*/  @!P6 FMUL R31, R31, R31 ;  /* 0x0000001f1f1fe220 */ /* 0x010fe20000400000 */
[----:B------:R-:W-:Y:S01]  /*6120*/  FSETP.GEU.AND P6, PT, R24, -126, PT ;  /* 0xc2fc00001800780b */ /* 0x000fe20003fce000 */
[----:B------:R-:W-:Y:S01]  /*6130*/  IMAD R86, R17, 0x180, R86 ;  /* 0x0000018011567824 */ /* 0x000fe200078e0256 */
[----:B------:R-:W-:Y:S05]  /*6140*/  WARPSYNC.ALL ;  /* 0x0000000000007948 */ /* 0x000fea0003800000 */
[----:B------:R-:W4:Y:S01]  /*6150*/  MUFU.EX2 R30, R30 ;  /* 0x0000001e001e7308 */ /* 0x000f220000000800 */
[----:B-1----:R-:W-:Y:S01]  /*6160*/  @!P5 FMUL R22, R22, R22 ;  /* 0x000000161616d220 */ /* 0x002fe20000400000 */
[----:B------:R-:W-:Y:S01]  /*6170*/  FSETP.GEU.AND P5, PT, R25, -126, PT ;  /* 0xc2fc00001900780b */ /* 0x000fe20003fae000 */
[----:B------:R-:W-:Y:S01]  /*6180*/  @!P4 FMUL R81, R81, 0.5 ;  /* 0x3f0000005151c820 */ /* 0x000fe20000400000 */
[----:B------:R-:W-:Y:S01]  /*6190*/  IMAD.MOV.U32 R27, RZ, RZ, -0x3ffffff0 ;  /* 0xc0000010ff1b7424 */ /* 0x000fe200078e00ff */
[----:B--2---:R-:W-:Y:S01]  /*61a0*/  IADD3 R26, R86, 0x100, RZ ;  /* 0x00000100561a7810 */ /* 0x004fe20007ffe0ff */
[----:B------:R-:W-:Y:S01]  /*61b0*/  @!P6 FMUL R24, R24, 0.5 ;  /* 0x3f0000001818e820 */ /* 0x000fe20000400000 */
[----:B------:R-:W-:Y:S01]  /*61c0*/  R2UR UR6, R86 ;  /* 0x00000000560672ca */ /* 0x000fe200000e0000 */
[----:B---3--:R-:W-:Y:S01]  /*61d0*/  @!P2 FMUL R21, R21, R21 ;  /* 0x000000151515a220 */ /* 0x008fe20000400000 */
[----:B------:R-:W-:Y:S01]  /*61e0*/  FSETP.GEU.AND P2, PT, R82, -126, PT ;  /* 0xc2fc00005200780b */ /* 0x000fe20003f4e000 */
[----:B------:R1:W2:Y:S01]  /*61f0*/  MUFU.EX2 R29, R24 ;  /* 0x00000018001d7308 */ /* 0x0002a20000000800 */
[----:B------:R-:W-:Y:S01]  /*6200*/  R2UR UR7, R87 ;  /* 0x00000000570772ca */ /* 0x000fe200000e0000 */
[-C--:B------:R-:W-:Y:S01]  /*6210*/  FMUL R72, R72, R20.reuse ;  /* 0x0000001448487220 */ /* 0x080fe20000400000 */
[-C--:B------:R-:W-:Y:S01]  /*6220*/  FMUL R73, R73, R20.reuse ;  /* 0x0000001449497220 */ /* 0x080fe20000400000 */
[-C--:B------:R-:W-:Y:S01]  /*6230*/  FMUL R76, R76, R20.reuse ;  /* 0x000000144c4c7220 */ /* 0x080fe20000400000 */
[----:B------:R-:W-:Y:S01]  /*6240*/  @!P5 FMUL R25, R25, 0.5 ;  /* 0x3f0000001919d820 */ /* 0x000fe20000400000 */
[----:B------:R-:W-:Y:S01]  /*6250*/  FMUL R77, R77, R20 ;  /* 0x000000144d4d7220 */ /* 0x000fe20000400000 */
[----:B----4-:R-:W-:Y:S01]  /*6260*/  @!P3 FMUL R30, R30, R30 ;  /* 0x0000001e1e1eb220 */ /* 0x010fe20000400000 */
[----:B------:R-:W-:Y:S01]  /*6270*/  FSETP.GEU.AND P3, PT, R32, -126, PT ;  /* 0xc2fc00002000780b */ /* 0x000fe20003f6e000 */
[----:B-1----:R-:W-:Y:S01]  /*6280*/  FFMA R24, R35, UR14, -R23 ;  /* 0x0000000e23187c23 */ /* 0x002fe20008000817 */
[----:B------:R-:W1:Y:S01]  /*6290*/  MUFU.EX2 R81, R81 ;  /* 0x0000005100517308 */ /* 0x000e620000000800 */
[-C--:B------:R-:W-:Y:S01]  /*62a0*/  FMUL R74, R74, R19.reuse ;  /* 0x000000134a4a7220 */ /* 0x080fe20000400000 */
[----:B------:R-:W-:Y:S01]  /*62b0*/  @!P2 FMUL R82, R82, 0.5 ;  /* 0x3f0000005252a820 */ /* 0x000fe20000400000 */
[-C--:B------:R-:W-:Y:S01]  /*62c0*/  FMUL R75, R75, R19.reuse ;  /* 0x000000134b4b7220 */ /* 0x080fe20000400000 */
[-C--:B------:R-:W-:Y:S01]  /*62d0*/  FMUL R78, R78, R19.reuse ;  /* 0x000000134e4e7220 */ /* 0x080fe20000400000 */
[----:B------:R-:W-:Y:S01]  /*62e0*/  FMUL R79, R79, R19 ;  /* 0x000000134f4f7220 */ /* 0x000fe20000400000 */
[----:B------:R-:W-:Y:S01]  /*62f0*/  R2UR UR18, R26 ;  /* 0x000000001a1272ca */ /* 0x000fe200000e0000 */
[----:B--2---:R-:W-:Y:S01]  /*6300*/  @!P6 FMUL R29, R29, R29 ;  /* 0x0000001d1d1de220 */ /* 0x004fe20000400000 */
[----:B------:R-:W-:Y:S01]  /*6310*/  FSETP.GEU.AND P6, PT, R24, -126, PT ;  /* 0xc2fc00001800780b */ /* 0x000fe20003fce000 */
[----:B------:R2:W3:Y:S01]  /*6320*/  MUFU.EX2 R28, R25 ;  /* 0x00000019001c7308 */ /* 0x0004e20000000800 */
[----:B------:R-:W-:Y:S01]  /*6330*/  R2UR UR19, R27 ;  /* 0x000000001b1372ca */ /* 0x000fe200000e0000 */
[----:B------:R-:W-:Y:S01]  /*6340*/  @!P3 FMUL R32, R32, 0.5 ;  /* 0x3f0000002020b820 */ /* 0x000fe20000400000 */
[----:B------:R-:W-:Y:S01]  /*6350*/  F2FP.BF16.F32.PACK_AB R27, R30, R21 ;  /* 0x000000151e1b723e */ /* 0x000fe200000010ff */
[-C--:B------:R-:W-:Y:S01]  /*6360*/  FMUL R64, R64, R20.reuse ;  /* 0x0000001440407220 */ /* 0x080fe20000400000 */
[-C--:B------:R-:W-:Y:S01]  /*6370*/  FMUL R65, R65, R20.reuse ;  /* 0x0000001441417220 */ /* 0x080fe20000400000 */
[-C--:B------:R-:W-:Y:S01]  /*6380*/  FMUL R68, R68, R20.reuse ;  /* 0x0000001444447220 */ /* 0x080fe20000400000 */
[----:B------:R-:W-:Y:S01]  /*6390*/  FMUL R69, R69, R20 ;  /* 0x0000001445457220 */ /* 0x000fe20000400000 */
[----:B------:R-:W4:Y:S01]  /*63a0*/  MUFU.EX2 R82, R82 ;  /* 0x0000005200527308 */ /* 0x000f220000000800 */
[----:B--2---:R-:W-:-:S02]  /*63b0*/  IMAD.MOV.U32 R25, RZ, RZ, -0x3ffffff0 ;  /* 0xc0000010ff197424 */ /* 0x004fc400078e00ff */
[----:B-1----:R-:W-:Y:S01]  /*63c0*/  @!P4 FMUL R81, R81, R81 ;  /* 0x000000515151c220 */ /* 0x002fe20000400000 */
[-C--:B------:R-:W-:Y:S01]  /*63d0*/  FMUL R66, R66, R19.reuse ;  /* 0x0000001342427220 */ /* 0x080fe20000400000 */
[----:B------:R-:W-:Y:S01]  /*63e0*/  @!P6 FMUL R24, R24, 0.5 ;  /* 0x3f0000001818e820 */ /* 0x000fe20000400000 */
[-C--:B------:R-:W-:Y:S01]  /*63f0*/  FMUL R67, R67, R19.reuse ;  /* 0x0000001343437220 */ /* 0x080fe20000400000 */
[----:B------:R-:W-:Y:S01]  /*6400*/  R2UR UR11, R25 ;  /* 0x00000000190b72ca */ /* 0x000fe200000e0000 */
[-C--:B------:R-:W-:Y:S01]  /*6410*/  FMUL R70, R70, R19.reuse ;  /* 0x0000001346467220 */ /* 0x080fe20000400000 */
[----:B------:R-:W1:Y:S01]  /*6420*/  MUFU.EX2 R33, R32 ;  /* 0x0000002000217308 */ /* 0x000e620000000800 */
[----:B---3--:R-:W-:Y:S01]  /*6430*/  @!P5 FMUL R28, R28, R28 ;  /* 0x0000001c1c1cd220 */ /* 0x008fe20000400000 */
[----:B------:R-:W-:Y:S01]  /*6440*/  F2FP.BF16.F32.PACK_AB R25, R31, R22 ;  /* 0x000000161f19723e */ /* 0x000fe200000010ff */
[-C--:B------:R-:W-:Y:S01]  /*6450*/  FMUL R71, R71, R19.reuse ;  /* 0x0000001347477220 */ /* 0x080fe20000400000 */
[----:B------:R-:W-:Y:S01]  /*6460*/  FFMA R83, R34, UR14, -R23 ;  /* 0x0000000e22537c23 */ /* 0x000fe20008000817 */
[----:B------:R-:W-:Y:S01]  /*6470*/  FSETP.GEU.AND P4, PT, R84, -126, PT ;  /* 0xc2fc00005400780b */ /* 0x000fe20003f8e000 */
[-C--:B------:R-:W-:Y:S01]  /*6480*/  FMUL R56, R56, R20.reuse ;  /* 0x0000001438387220 */ /* 0x080fe20000400000 */
[----:B------:R-:W-:Y:S01]  /*6490*/  FMUL R57, R57, R20 ;  /* 0x0000001439397220 */ /* 0x000fe20000400000 */
[----:B------:R2:W3:Y:S01]  /*64a0*/  MUFU.EX2 R32, R24 ;  /* 0x0000001800207308 */ /* 0x0004e20000000800 */
[----:B----4-:R-:W-:Y:S01]  /*64b0*/  @!P2 FMUL R82, R82, R82 ;  /* 0x000000525252a220 */ /* 0x010fe20000400000 */
[----:B------:R-:W-:Y:S01]  /*64c0*/  FSETP.GEU.AND P5, PT, R83, -126, PT ;  /* 0xc2fc00005300780b */ /* 0x000fe20003fae000 */
[-C--:B------:R-:W-:Y:S01]  /*64d0*/  FMUL R60, R60, R20.reuse ;  /* 0x000000143c3c7220 */ /* 0x080fe20000400000 */
[----:B------:R-:W-:Y:S01]  /*64e0*/  FMUL R61, R61, R20 ;  /* 0x000000143d3d7220 */ /* 0x000fe20000400000 */
[----:B------:R-:W-:Y:S01]  /*64f0*/  FMUL R58, R58, R19 ;  /* 0x000000133a3a7220 */ /* 0x000fe20000400000 */
[----:B------:R-:W-:Y:S01]  /*6500*/  F2FP.BF16.F32.PACK_AB R26, R82, R29 ;  /* 0x0000001d521a723e */ /* 0x000fe200000010ff */
[-C--:B------:R-:W-:Y:S01]  /*6510*/  FMUL R59, R59, R19.reuse ;  /* 0x000000133b3b7220 */ /* 0x080fe20000400000 */
[----:B------:R-:W-:Y:S01]  /*6520*/  FMUL R62, R62, R19 ;  /* 0x000000133e3e7220 */ /* 0x000fe20000400000 */
[----:B--2---:R-:W-:-:S02]  /*6530*/  VIADD R24, R86, 0x80 ;  /* 0x0000008056187836 */ /* 0x004fc40000000000 */
[----:B------:R-:W-:Y:S01]  /*6540*/  FMUL R63, R63, R19 ;  /* 0x000000133f3f7220 */ /* 0x000fe20000400000 */
[----:B------:R-:W-:Y:S01]  /*6550*/  @!P4 FMUL R84, R84, 0.5 ;  /* 0x3f0000005454c820 */ /* 0x000fe20000400000 */
[--C-:B------:R-:W-:Y:S01]  /*6560*/  FFMA R34, R36, UR14, -R80.reuse ;  /* 0x0000000e24227c23 */ /* 0x100fe20008000850 */
[--C-:B------:R-:W-:Y:S01]  /*6570*/  FFMA R35, R37, UR14, -R80.reuse ;  /* 0x0000000e25237c23 */ /* 0x100fe20008000850 */
[----:B------:R-:W-:Y:S01]  /*6580*/  R2UR UR10, R24 ;  /* 0x00000000180a72ca */ /* 0x000fe200000e0000 */
[----:B------:R-:W-:Y:S01]  /*6590*/  @!P5 FMUL R83, R83, 0.5 ;  /* 0x3f0000005353d820 */ /* 0x000fe20000400000 */
[----:B------:R-:W-:Y:S01]  /*65a0*/  F2FP.BF16.F32.PACK_AB R24, R28, R81 ;  /* 0x000000511c18723e */ /* 0x000fe200000010ff */
[----:B------:R-:W2:Y:S01]  /*65b0*/  MUFU.EX2 R84, R84 ;  /* 0x0000005400547308 */ /* 0x000ea20000000800 */
[--C-:B------:R-:W-:Y:S01]  /*65c0*/  FFMA R36, R38, UR14, -R23.reuse ;  /* 0x0000000e26247c23 */ /* 0x100fe20008000817 */
[--C-:B------:R-:W-:Y:S01]  /*65d0*/  FFMA R37, R39, UR14, -R23.reuse ;  /* 0x0000000e27257c23 */ /* 0x100fe20008000817 */
[----:B------:R-:W-:Y:S01]  /*65e0*/  WARPGROUP.ARRIVE ;  /* 0x00000000000079c5 */ /* 0x000fe20000000000 */
[----:B-1----:R-:W-:Y:S01]  /*65f0*/  @!P3 FMUL R33, R33, R33 ;  /* 0x000000212121b220 */ /* 0x002fe20000400000 */
[----:B------:R-:W-:Y:S01]  /*6600*/  FSETP.GEU.AND P2, PT, R34, -126, PT ;  /* 0xc2fc00002200780b */ /* 0x000fe20003f4e000 */
[----:B---3--:R-:W-:Y:S01]  /*6610*/  @!P6 FMUL R32, R32, R32 ;  /* 0x000000202020e220 */ /* 0x008fe20000400000 */
[----:B------:R-:W-:Y:S01]  /*6620*/  FSETP.GEU.AND P3, PT, R35, -126, PT ;  /* 0xc2fc00002300780b */ /* 0x000fe20003f6e000 */
[----:B------:R-:W1:Y:S01]  /*6630*/  MUFU.EX2 R83, R83 ;  /* 0x0000005300537308 */ /* 0x000e620000000800 */
[----:B------:R-:W-:Y:S01]  /*6640*/  HGMMA.64x16x16.F32.BF16 R72, R24, gdesc[UR4].tnspB, R72, gsb0 ;  /* 0x4020000418487df0 */ /* 0x000fe20008001848 */
[--C-:B------:R-:W-:Y:S01]  /*6650*/  FFMA R38, R40, UR14, -R80.reuse ;  /* 0x0000000e28267c23 */ /* 0x100fe20008000850 */
[--C-:B------:R-:W-:Y:S01]  /*6660*/  FFMA R39, R41, UR14, -R80.reuse ;  /* 0x0000000e29277c23 */ /* 0x100fe20008000850 */
[--C-:B------:R-:W-:Y:S01]  /*6670*/  FFMA R40, R42, UR14, -R23.reuse ;  /* 0x0000000e2a287c23 */ /* 0x100fe20008000817 */
[--C-:B------:R-:W-:Y:S01]  /*6680*/  FFMA R41, R43, UR14, -R23.reuse ;  /* 0x0000000e2b297c23 */ /* 0x100fe20008000817 */
[--C-:B------:R-:W-:Y:S01]  /*6690*/  FFMA R42, R44, UR14, -R80.reuse ;  /* 0x0000000e2c2a7c23 */ /* 0x100fe20008000850 */
[----:B------:R-:W-:Y:S01]  /*66a0*/  FSETP.GEU.AND P6, PT, R38, -126, PT ;  /* 0xc2fc00002600780b */ /* 0x000fe20003fce000 */
[--C-:B------:R-:W-:Y:S01]  /*66b0*/  FFMA R43, R45, UR14, -R80.reuse ;  /* 0x0000000e2d2b7c23 */ /* 0x100fe20008000850 */
[----:B--2---:R-:W-:Y:S01]  /*66c0*/  @!P4 FMUL R84, R84, R84 ;  /* 0x000000545454c220 */ /* 0x004fe20000400000 */
[----:B------:R-:W-:Y:S01]  /*66d0*/  FSETP.GEU.AND P4, PT, R36, -126, PT ;  /* 0xc2fc00002400780b */ /* 0x000fe20003f8e000 */
[----:B------:R-:W-:Y:S01]  /*66e0*/  @!P2 FMUL R34, R34, 0.5 ;  /* 0x3f0000002222a820 */ /* 0x000fe20000400000 */
[----:B------:R-:W-:Y:S01]  /*66f0*/  @!P3 FMUL R35, R35, 0.5 ;  /* 0x3f0000002323b820 */ /* 0x000fe20000400000 */
[--C-:B------:R-:W-:Y:S01]  /*6700*/  FFMA R44, R46, UR14, -R23.reuse ;  /* 0x0000000e2e2c7c23 */ /* 0x100fe20008000817 */
[--C-:B------:R-:W-:Y:S01]  /*6710*/  FFMA R47, R47, UR14, -R23.reuse ;  /* 0x0000000e2f2f7c23 */ /* 0x100fe20008000817 */
[--C-:B------:R-:W-:Y:S01]  /*6720*/  FFMA R45, R48, UR14, -R80.reuse ;  /* 0x0000000e302d7c23 */ /* 0x100fe20008000850 */
[--C-:B------:R-:W-:Y:S01]  /*6730*/  FFMA R46, R49, UR14, -R80.reuse ;  /* 0x0000000e312e7c23 */ /* 0x100fe20008000850 */
[----:B-1----:R-:W-:Y:S01]  /*6740*/  @!P5 FMUL R83, R83, R83 ;  /* 0x000000535353d220 */ /* 0x002fe20000400000 */
[----:B------:R-:W-:Y:S01]  /*6750*/  FSETP.GEU.AND P5, PT, R37, -126, PT ;  /* 0xc2fc00002500780b */ /* 0x000fe20003fae000 */
[----:B------:R-:W1:Y:S01]  /*6760*/  MUFU.EX2 R34, R34 ;  /* 0x0000002200227308 */ /* 0x000e620000000800 */
[----:B------:R-:W-:Y:S01]  /*6770*/  @!P6 FMUL R38, R38, 0.5 ;  /* 0x3f0000002626e820 */ /* 0x000fe20000400000 */
[----:B------:R-:W-:Y:S01]  /*6780*/  VIADD R48, R86, 0x40 ;  /* 0x0000004056307836 */ /* 0x000fe20000000000 */
[----:B------:R-:W-:Y:S01]  /*6790*/  MOV R49, 0xc0000010 ;  /* 0xc000001000317802 */ /* 0x000fe20000000f00 */
[----:B------:R-:W-:Y:S01]  /*67a0*/  @!P4 FMUL R36, R36, 0.5 ;  /* 0x3f0000002424c820 */ /* 0x000fe20000400000 */
[--C-:B------:R-:W-:Y:S01]  /*67b0*/  FFMA R50, R50, UR14, -R23.reuse ;  /* 0x0000000e32327c23 */ /* 0x100fe20008000817 */
[--C-:B------:R-:W-:Y:S01]  /*67c0*/  FFMA R51, R51, UR14, -R23.reuse ;  /* 0x0000000e33337c23 */ /* 0x100fe20008000817 */
[--C-:B------:R-:W-:Y:S01]  /*67d0*/  FFMA R54, R54, UR14, -R23.reuse ;  /* 0x0000000e36367c23 */ /* 0x100fe20008000817 */
[----:B------:R-:W2:Y:S01]  /*67e0*/  MUFU.EX2 R35, R35 ;  /* 0x0000002300237308 */ /* 0x000ea20000000800 */
[----:B------:R-:W-:Y:S01]  /*67f0*/  FFMA R55, R55, UR14, -R23 ;  /* 0x0000000e37377c23 */ /* 0x000fe20008000817 */
[--C-:B------:R-:W-:Y:S01]  /*6800*/  FFMA R52, R52, UR14, -R80.reuse ;  /* 0x0000000e34347c23 */ /* 0x100fe20008000850 */
[----:B------:R-:W-:Y:S01]  /*6810*/  FFMA R53, R53, UR14, -R80 ;  /* 0x0000000e35357c23 */ /* 0x000fe20008000850 */
[----:B------:R-:W-:Y:S01]  /*6820*/  @!P5 FMUL R37, R37, 0.5 ;  /* 0x3f0000002525d820 */ /* 0x000fe20000400000 */
[----:B------:R-:W-:Y:S01]  /*6830*/  FFMA R12, R19, R12, R22 ;  /* 0x0000000c130c7223 */ /* 0x000fe20000000016 */
[----:B------:R-:W-:Y:S01]  /*6840*/  FFMA R13, R20, R13, R81 ;  /* 0x0000000d140d7223 */ /* 0x000fe20000000051 */
[----:B------:R-:W-:Y:S01]  /*6850*/  IADD3 R20, R86, 0xe0, RZ ;  /* 0x000000e056147810 */ /* 0x000fe20007ffe0ff */
[----:B------:R-:W3:Y:S01]  /*6860*/  MUFU.EX2 R36, R36 ;  /* 0x0000002400247308 */ /* 0x000ee20000000800 */
[----:B-1----:R-:W-:Y:S01]  /*6870*/  @!P2 FMUL R34, R34, R34 ;  /* 0x000000222222a220 */ /* 0x002fe20000400000 */
[----:B------:R-:W-:Y:S01]  /*6880*/  FSETP.GEU.AND P2, PT, R39, -126, PT ;  /* 0xc2fc00002700780b */ /* 0x000fe20003f4e000 */
[----:B------:R-:W-:Y:S01]  /*6890*/  FADD R12, R12, R31 ;  /* 0x0000001f0c0c7221 */ /* 0x000fe20000000000 */
[----:B------:R-:W-:Y:S01]  /*68a0*/  FADD R28, R13, R28 ;  /* 0x0000001c0d1c7221 */ /* 0x000fe20000000000 */
[----:B------:R-:W-:Y:S01]  /*68b0*/  IMAD.MOV.U32 R13, RZ, RZ, -0x3ffffff0 ;  /* 0xc0000010ff0d7424 */ /* 0x000fe200078e00ff */
[----:B------:R-:W-:Y:S01]  /*68c0*/  MOV R87, 0xc0000010 ;  /* 0xc000001000577802 */ /* 0x000fe20000000f00 */
[----:B------:R-:W-:Y:S01]  /*68d0*/  FADD R21, R12, R21 ;  /* 0x000000150c157221 */ /* 0x000fe20000000000 */
[----:B------:R-:W-:-:S02]  /*68e0*/  WARPGROUP.DEPBAR.LE gsb0, 0x0 ;  /* 0x00008000000079c5 */ /* 0x000fc40000010000 */
[----:B------:R-:W-:Y:S01]  /*68f0*/  WARPGROUP.ARRIVE ;  /* 0x00000000000079c5 */ /* 0x000fe20000000000 */
[----:B------:R-:W1:Y:S01]  /*6900*/  MUFU.EX2 R37, R37 ;  /* 0x0000002500257308 */ /* 0x000e620000000800 */
[----:B--2---:R-:W-:Y:S01]  /*6910*/  @!P3 FMUL R35, R35, R35 ;  /* 0x000000232323b220 */ /* 0x004fe20000400000 */
[----:B------:R-:W-:Y:S01]  /*6920*/  FSETP.GEU.AND P3, PT, R40, -126, PT ;  /* 0xc2fc00002800780b */ /* 0x000fe20003f6e000 */
[----:B------:R-:W-:Y:S02]  /*6930*/  VIADD R12, R86, 0x60 ;  /* 0x00000060560c7836 */ /* 0x000fe40000000000 */
[----:B------:R-:W-:Y:S01]  /*6940*/  @!P2 FMUL R39, R39, 0.5 ;  /* 0x3f0000002727a820 */ /* 0x000fe20000400000 */
[----:B------:R-:W-:Y:S01]  /*6950*/  HGMMA.64x16x16.F32.BF16 R64, R24, gdesc[UR8].tnspB, R64, gsb0 ;  /* 0x4020000818407df0 */ /* 0x000fe20008001840 */
[----:B---3--:R-:W-:Y:S01]  /*6960*/  @!P4 FMUL R36, R36, R36 ;  /* 0x000000242424c220 */ /* 0x008fe20000400000 */
[----:B------:R-:W-:Y:S01]  /*6970*/  FSETP.GEU.AND P4, PT, R41, -126, PT ;  /* 0xc2fc00002900780b */ /* 0x000fe20003f8e000 */
[----:B------:R-:W2:Y:S01]  /*6980*/  MUFU.EX2 R38, R38 ;  /* 0x0000002600267308 */ /* 0x000ea20000000800 */
[----:B------:R-:W-:Y:S01]  /*6990*/  FADD R30, R21, R30 ;  /* 0x0000001e151e7221 */ /* 0x000fe20000000000 */
[----:B------:R-:W-:-:S02]  /*69a0*/  IMAD.MOV.U32 R21, RZ, RZ, -0x3ffffff0 ;  /* 0xc0000010ff157424 */ /* 0x000fc400078e00ff */
[----:B------:R-:W-:Y:S01]  /*69b0*/  FADD R29, R28, R29 ;  /* 0x0000001d1c1d7221 */ /* 0x000fe20000000000 */
[----:B------:R-:W-:Y:S02]  /*69c0*/  VIADD R4, R4, 0x1 ;  /* 0x0000000104047836 */ /* 0x000fe40000000000 */
[----:B------:R-:W-:Y:S01]  /*69d0*/  @!P3 FMUL R40, R40, 0.5 ;  /* 0x3f0000002828b820 */ /* 0x000fe20000400000 */
[----:B------:R-:W3:Y:S01]  /*69e0*/  MUFU.EX2 R39, R39 ;  /* 0x0000002700277308 */ /* 0x000ee20000000800 */
[----:B-1----:R-:W-:Y:S01]  /*69f0*/  @!P5 FMUL R37, R37, R37 ;  /* 0x000000252525d220 */ /* 0x002fe20000400000 */
[----:B------:R-:W-:Y:S01]  /*6a00*/  FSETP.GEU.AND P5, PT, R42, -126, PT ;  /* 0xc2fc00002a00780b */ /* 0x000fe20003fae000 */
[----:B------:R-:W-:Y:S01]  /*6a10*/  FADD R82, R29, R82 ;  /* 0x000000521d527221 */ /* 0x000fe20000000000 */
[----:B------:R-:W-:-:S04]  /*6a20*/  @!P4 FMUL R41, R41, 0.5 ;  /* 0x3f0000002929c820 */ /* 0x000fc80000400000 */
[----:B------:R-:W1:Y:S01]  /*6a30*/  MUFU.EX2 R40, R40 ;  /* 0x0000002800287308 */ /* 0x000e620000000800 */
[----:B--2---:R-:W-:Y:S01]  /*6a40*/  @!P6 FMUL R38, R38, R38 ;  /* 0x000000262626e220 */ /* 0x004fe20000400000 */
[----:B------:R-:W-:-:S05]  /*6a50*/  FSETP.GEU.AND P6, PT, R43, -126, PT ;  /* 0xc2fc00002b00780b */ /* 0x000fca0003fce000 */
[----:B------:R-:W-:Y:S01]  /*6a60*/  @!P5 FMUL R42, R42, 0.5 ;  /* 0x3f0000002a2ad820 */ /* 0x000fe20000400000 */
[----:B------:R-:W2:Y:S01]  /*6a70*/  MUFU.EX2 R41, R41 ;  /* 0x0000002900297308 */ /* 0x000ea20000000800 */
[----:B---3--:R-:W-:Y:S01]  /*6a80*/  @!P2 FMUL R39, R39, R39 ;  /* 0x000000272727a220 */ /* 0x008fe20000400000 */
[----:B------:R-:W-:-:S05]  /*6a90*/  FSETP.GEU.AND P2, PT, R44, -126, PT ;  /* 0xc2fc00002c00780b */ /* 0x000fca0003f4e000 */
[----:B------:R-:W-:Y:S01]  /*6aa0*/  @!P6 FMUL R43, R43, 0.5 ;  /* 0x3f0000002b2be820 */ /* 0x000fe20000400000 */
[----:B------:R-:W3:Y:S01]  /*6ab0*/  MUFU.EX2 R42, R42 ;  /* 0x0000002a002a7308 */ /* 0x000ee20000000800 */
[----:B-1----:R-:W-:Y:S01]  /*6ac0*/  @!P3 FMUL R40, R40, R40 ;  /* 0x000000282828b220 */ /* 0x002fe20000400000 */
[----:B------:R-:W-:Y:S01]  /*6ad0*/  FSETP.GEU.AND P3, PT, R47, -126, PT ;  /* 0xc2fc00002f00780b */ /* 0x000fe20003f6e000 */
[----:B------:R-:W-:Y:S02]  /*6ae0*/  WARPGROUP.DEPBAR.LE gsb0, 0x0 ;  /* 0x00008000000079c5 */ /* 0x000fe40000010000 */
[----:B------:R-:W-:Y:S02]  /*6af0*/  WARPGROUP.ARRIVE ;  /* 0x00000000000079c5 */ /* 0x000fe40000000000 */
[----:B------:R-:W-:Y:S01]  /*6b00*/  @!P2 FMUL R44, R44, 0.5 ;  /* 0x3f0000002c2ca820 */ /* 0x000fe20000400000 */
[----:B------:R-:W1:Y:S01]  /*6b10*/  MUFU.EX2 R43, R43 ;  /* 0x0000002b002b7308 */ /* 0x000e620000000800 */
[----:B--2---:R-:W-:Y:S01]  /*6b20*/  @!P4 FMUL R41, R41, R41 ;  /* 0x000000292929c220 */ /* 0x004fe20000400000 */
[----:B------:R-:W-:Y:S01]  /*6b30*/  FSETP.GEU.AND P4, PT, R45, -126, PT ;  /* 0xc2fc00002d00780b */ /* 0x000fe20003f8e000 */
[----:B------:R-:W-:Y:S04]  /*6b40*/  HGMMA.64x16x16.F32.BF16 R56, R24, gdesc[UR16].tnspB, R56, gsb0 ;  /* 0x4020001018387df0 */ /* 0x000fe80008001838 */
[----:B------:R-:W-:Y:S01]  /*6b50*/  @!P3 FMUL R47, R47, 0.5 ;  /* 0x3f0000002f2fb820 */ /* 0x000fe20000400000 */
[----:B---3--:R-:W-:Y:S01]  /*6b60*/  @!P5 FMUL R42, R42, R42 ;  /* 0x0000002a2a2ad220 */ /* 0x008fe20000400000 */
[----:B------:R-:W-:Y:S01]  /*6b70*/  FSETP.GEU.AND P5, PT, R46, -126, PT ;  /* 0xc2fc00002e00780b */ /* 0x000fe20003fae000 */
[----:B------:R-:W2:Y:S05]  /*6b80*/  MUFU.EX2 R44, R44 ;  /* 0x0000002c002c7308 */ /* 0x000eaa0000000800 */
[----:B------:R-:W-:-:S03]  /*6b90*/  @!P4 FMUL R45, R45, 0.5 ;  /* 0x3f0000002d2dc820 */ /* 0x000fc60000400000 */
[----:B------:R-:W3:Y:S01]  /*6ba0*/  MUFU.EX2 R47, R47 ;  /* 0x0000002f002f7308 */ /* 0x000ee20000000800 */
[----:B-1----:R-:W-:Y:S01]  /*6bb0*/  @!P6 FMUL R43, R43, R43 ;  /* 0x0000002b2b2be220 */ /* 0x002fe20000400000 */
[----:B------:R-:W-:Y:S02]  /*6bc0*/  FSETP.GEU.AND P6, PT, R50, -126, PT ;  /* 0xc2fc00003200780b */ /* 0x000fe40003fce000 */
        /* <DEDUP_REMOVED lines=13> */
[C---:B------:R-:W-:Y:S01]  /*6ca0*/  VIADD R24, R86.reuse, 0x20 ;  /* 0x0000002056187836 */ /* 0x040fe20000000000 */
[----:B------:R-:W-:Y:S01]  /*6cb0*/  IADD3 R26, R86, 0xa0, RZ ;  /* 0x000000a0561a7810 */ /* 0x000fe20007ffe0ff */
[----:B------:R-:W-:Y:S02]  /*6cc0*/  IMAD.MOV.U32 R25, RZ, RZ, -0x3ffffff0 ;  /* 0xc0000010ff197424 */ /* 0x000fe400078e00ff */
[----:B--2---:R-:W-:Y:S01]  /*6cd0*/  @!P5 FMUL R46, R46, R46 ;  /* 0x0000002e2e2ed220 */ /* 0x004fe20000400000 */
[----:B------:R-:W-:Y:S01]  /*6ce0*/  IMAD.MOV.U32 R27, RZ, RZ, -0x3ffffff0 ;  /* 0xc0000010ff1b7424 */ /* 0x000fe200078e00ff */
[----:B------:R-:W-:Y:S01]  /*6cf0*/  R2UR UR6, R24 ;  /* 0x00000000180672ca */ /* 0x000fe200000e0000 */
[----:B------:R-:W-:Y:S01]  /*6d00*/  VIADD R24, R86, 0x120 ;  /* 0x0000012056187836 */ /* 0x000fe20000000000 */
[----:B------:R-:W-:Y:S01]  /*6d10*/  R2UR UR7, R25 ;  /* 0x00000000190772ca */ /* 0x000fe200000e0000 */
[----:B------:R-:W-:Y:S01]  /*6d20*/  @!P3 FMUL R52, R52, 0.5 ;  /* 0x3f0000003434b820 */ /* 0x000fe20000400000 */
[----:B------:R-:W-:Y:S01]  /*6d30*/  MOV R25, 0xc0000010 ;  /* 0xc000001000197802 */ /* 0x000fe20000000f00 */
[----:B---3--:R-:W-:Y:S01]  /*6d40*/  @!P6 FMUL R23, R23, R23 ;  /* 0x000000171717e220 */ /* 0x008fe20000400000 */
[----:B------:R-:W-:Y:S01]  /*6d50*/  R2UR UR10, R26 ;  /* 0x000000001a0a72ca */ /* 0x000fe200000e0000 */
[----:B------:R-:W-:Y:S01]  /*6d60*/  @!P4 FMUL R53, R53, 0.5 ;  /* 0x3f0000003535c820 */ /* 0x000fe20000400000 */
[----:B------:R-:W-:Y:S01]  /*6d70*/  R2UR UR11, R27 ;  /* 0x000000001b0b72ca */ /* 0x000fe200000e0000 */
[----:B------:R-:W1:Y:S01]  /*6d80*/  MUFU.EX2 R50, R52 ;  /* 0x0000003400327308 */ /* 0x000e620000000800 */
[----:B------:R-:W-:-:S02]  /*6d90*/  R2UR UR18, R24 ;  /* 0x00000000181272ca */ /* 0x000fc400000e0000 */
[----:B------:R-:W-:Y:S02]  /*6da0*/  R2UR UR19, R25 ;  /* 0x00000000191372ca */ /* 0x000fe400000e0000 */
        /* <DEDUP_REMOVED lines=8> */
[----:B------:R-:W-:Y:S01]  /*6e30*/  FSETP.GEU.AND P5, PT, R54, -126, PT ;  /* 0xc2fc00003600780b */ /* 0x000fe20003fae000 */
[----:B------:R-:W-:Y:S01]  /*6e40*/  FADD R34, R33, R34 ;  /* 0x0000002221227221 */ /* 0x000fe20000000000 */
[----:B------:R-:W-:Y:S01]  /*6e50*/  WARPGROUP.ARRIVE ;  /* 0x00000000000079c5 */ /* 0x000fe20000000000 */
[----:B------:R-:W-:Y:S01]  /*6e60*/  FSETP.GEU.AND P6, PT, R55, -126, PT ;  /* 0xc2fc00003700780b */ /* 0x000fe20003fce000 */
[----:B-1----:R-:W-:Y:S01]  /*6e70*/  @!P3 FMUL R50, R50, R50 ;  /* 0x000000323232b220 */ /* 0x002fe20000400000 */
[----:B------:R-:W-:Y:S01]  /*6e80*/  FADD R36, R83, R36 ;  /* 0x0000002453247221 */ /* 0x000fe20000000000 */
[----:B------:R-:W-:-:S02]  /*6e90*/  FADD R35, R34, R35 ;  /* 0x0000002322237221 */ /* 0x000fc40000000000 */
[----:B------:R-:W-:Y:S01]  /*6ea0*/  HGMMA.64x16x16.F32.BF16 R72, R24, gdesc[UR4].tnspB, R72, gsb0 ;  /* 0x4020000418487df0 */ /* 0x000fe20008001848 */
[----:B------:R-:W-:Y:S01]  /*6eb0*/  R2UR UR6, R48 ;  /* 0x00000000300672ca */ /* 0x000fe200000e0000 */
[----:B------:R-:W-:Y:S01]  /*6ec0*/  FADD R37, R36, R37 ;  /* 0x0000002524257221 */ /* 0x000fe20000000000 */
[----:B------:R-:W-:Y:S01]  /*6ed0*/  R2UR UR7, R49 ;  /* 0x00000000310772ca */ /* 0x000fe200000e0000 */
[----:B------:R-:W1:Y:S01]  /*6ee0*/  MUFU.EX2 R48, R51 ;  /* 0x0000003300307308 */ /* 0x000e620000000800 */
[----:B------:R-:W-:-:S03]  /*6ef0*/  @!P5 FMUL R54, R54, 0.5 ;  /* 0x3f0000003636d820 */ /* 0x000fc60000400000 */
[----:B------:R-:W-:-:S04]  /*6f00*/  @!P6 FMUL R55, R55, 0.5 ;  /* 0x3f0000003737e820 */ /* 0x000fc80000400000 */
[----:B------:R-:W2:Y:S08]  /*6f10*/  MUFU.EX2 R49, R53 ;  /* 0x0000003500317308 */ /* 0x000eb00000000800 */
[----:B------:R-:W3:Y:S01]  /*6f20*/  MUFU.EX2 R54, R54 ;  /* 0x0000003600367308 */ /* 0x000ee20000000800 */
[----:B-1----:R-:W-:Y:S01]  /*6f30*/  @!P2 FMUL R48, R48, R48 ;  /* 0x000000303030a220 */ /* 0x002fe20000400000 */
[----:B------:R-:W-:-:S06]  /*6f40*/  ISETP.NE.AND P2, PT, R4, 0x4, PT ;  /* 0x000000040400780c */ /* 0x000fcc0003f45270 */
[----:B------:R-:W1:Y:S01]  /*6f50*/  MUFU.EX2 R55, R55 ;  /* 0x0000003700377308 */ /* 0x000e620000000800 */
[----:B--2---:R-:W-:Y:S01]  /*6f60*/  @!P4 FMUL R49, R49, R49 ;  /* 0x000000313131c220 */ /* 0x004fe20000400000 */
[----:B---3--:R-:W-:Y:S01]  /*6f70*/  @!P5 FMUL R54, R54, R54 ;  /* 0x000000363636d220 */ /* 0x008fe20000400000 */
[----:B------:R-:W-:Y:S02]  /*6f80*/  WARPGROUP.DEPBAR.LE gsb0, 0x0 ;  /* 0x00008000000079c5 */ /* 0x000fe40000010000 */
[----:B------:R-:W-:Y:S01]  /*6f90*/  WARPGROUP.ARRIVE ;  /* 0x00000000000079c5 */ /* 0x000fe20000000000 */
[----:B-1----:R-:W-:-:S05]  /*6fa0*/  @!P6 FMUL R55, R55, R55 ;  /* 0x000000373737e220 */ /* 0x002fca0000400000 */
[----:B------:R-:W-:Y:S03]  /*6fb0*/  HGMMA.64x16x16.F32.BF16 R64, R24, gdesc[UR8].tnspB, R64, gsb0 ;  /* 0x4020000818407df0 */ /* 0x000fe60008001840 */
[----:B------:R-:W-:Y:S02]  /*6fc0*/  WARPGROUP.DEPBAR.LE gsb0, 0x0 ;  /* 0x00008000000079c5 */ /* 0x000fe40000010000 */
[----:B------:R-:W-:-:S06]  /*6fd0*/  WARPGROUP.ARRIVE ;  /* 0x00000000000079c5 */ /* 0x000fcc0000000000 */
[----:B------:R-:W-:Y:S03]  /*6fe0*/  HGMMA.64x16x16.F32.BF16 R56, R24, gdesc[UR16].tnspB, R56, gsb0 ;  /* 0x4020001018387df0 */ /* 0x000fe60008001838 */
[----:B------:R-:W-:Y:S02]  /*6ff0*/  WARPGROUP.DEPBAR.LE gsb0, 0x0 ;  /* 0x00008000000079c5 */ /* 0x000fe40000010000 */
[C---:B------:R-:W-:Y:S02]  /*7000*/  VIADD R26, R86.reuse, 0xc0 ;  /* 0x000000c0561a7836 */ /* 0x040fe40000000000 */
[----:B------:R-:W-:Y:S02]  /*7010*/  VIADD R24, R86, 0x140 ;  /* 0x0000014056187836 */ /* 0x000fe40000000000 */
[----:B------:R-:W-:Y:S01]  /*7020*/  IMAD.MOV.U32 R27, RZ, RZ, -0x3ffffff0 ;  /* 0xc0000010ff1b7424 */ /* 0x000fe200078e00ff */
[----:B------:R-:W-:Y:S01]  /*7030*/  R2UR UR10, R26 ;  /* 0x000000001a0a72ca */ /* 0x000fe200000e0000 */
[----:B------:R-:W-:Y:S01]  /*7040*/  IMAD.MOV.U32 R25, RZ, RZ, -0x3ffffff0 ;  /* 0xc0000010ff197424 */ /* 0x000fe200078e00ff */
[----:B------:R-:W-:Y:S01]  /*7050*/  R2UR UR18, R24 ;  /* 0x00000000181272ca */ /* 0x000fe200000e0000 */
[----:B------:R-:W-:Y:S01]  /*7060*/  VIADD R86, R86, 0x160 ;  /* 0x0000016056567836 */ /* 0x000fe20000000000 */
        /* <DEDUP_REMOVED lines=9> */
[----:B------:R-:W-:Y:S02]  /*7100*/  FADD R41, R40, R41 ;  /* 0x0000002928297221 */ /* 0x000fe40000000000 */
[----:B------:R-:W-:Y:S01]  /*7110*/  FADD R42, R39, R42 ;  /* 0x0000002a272a7221 */ /* 0x000fe20000000000 */
[----:B------:R-:W-:Y:S01]  /*7120*/  WARPGROUP.ARRIVE ;  /* 0x00000000000079c5 */ /* 0x000fe20000000000 */
[----:B------:R-:W-:-:S02]  /*7130*/  FADD R44, R41, R44 ;  /* 0x0000002c292c7221 */ /* 0x000fc40000000000 */
[----:B------:R-:W-:Y:S02]  /*7140*/  FADD R42, R42, R43 ;  /* 0x0000002b2a2a7221 */ /* 0x000fe40000000000 */
[----:B------:R-:W-:Y:S01]  /*7150*/  FADD R44, R44, R47 ;  /* 0x0000002f2c2c7221 */ /* 0x000fe20000000000 */
[----:B------:R-:W-:Y:S01]  /*7160*/  HGMMA.64x16x16.F32.BF16 R72, R24, gdesc[UR4].tnspB, R72, gsb0 ;  /* 0x4020000418487df0 */ /* 0x000fe20008001848 */
[----:B------:R-:W-:Y:S02]  /*7170*/  R2UR UR6, R12 ;  /* 0x000000000c0672ca */ /* 0x000fe400000e0000 */
[----:B------:R-:W-:Y:S01]  /*7180*/  R2UR UR7, R13 ;  /* 0x000000000d0772ca */ /* 0x000fe200000e0000 */
[----:B------:R-:W-:Y:S02]  /*7190*/  WARPGROUP.DEPBAR.LE gsb0, 0x0 ;  /* 0x00008000000079c5 */ /* 0x000fe40000010000 */
[----:B------:R-:W-:-:S06]  /*71a0*/  WARPGROUP.ARRIVE ;  /* 0x00000000000079c5 */ /* 0x000fcc0000000000 */
[----:B------:R-:W-:Y:S01]  /*71b0*/  HGMMA.64x16x16.F32.BF16 R64, R24, gdesc[UR8].tnspB, R64, gsb0 ;  /* 0x4020000818407df0 */ /* 0x000fe20008001840 */
[----:B------:R-:W-:Y:S02]  /*71c0*/  R2UR UR10, R20 ;  /* 0x00000000140a72ca */ /* 0x000fe400000e0000 */
[----:B------:R-:W-:Y:S02]  /*71d0*/  R2UR UR11, R21 ;  /* 0x00000000150b72ca */ /* 0x000fe400000e0000 */
[----:B------:R-:W-:-:S05]  /*71e0*/  SEL R20, R4, RZ, P2 ;  /* 0x000000ff04147207 */ /* 0x000fca0001000000 */
[----:B------:R-:W-:-:S05]  /*71f0*/  IMAD R4, R20, 0x8, R11 ;  /* 0x0000000814047824 */ /* 0x000fca00078e020b */
[----:B------:R-:W-:Y:S01]  /*7200*/  PRMT R4, RZ, 0x654, R4 ;  /* 0x00000654ff047816 */ /* 0x000fe20000000004 */
[----:B------:R-:W-:Y:S02]  /*7210*/  WARPGROUP.DEPBAR.LE gsb0, 0x0 ;  /* 0x00008000000079c5 */ /* 0x000fe40000010000 */
[----:B------:R-:W-:-:S06]  /*7220*/  WARPGROUP.ARRIVE ;  /* 0x00000000000079c5 */ /* 0x000fcc0000000000 */
[----:B------:R-:W-:Y:S01]  /*7230*/  HGMMA.64x16x16.F32.BF16 R56, R24, gdesc[UR16].tnspB, R56, gsb0 ;  /* 0x4020001018387df0 */ /* 0x000fe20008001838 */
[----:B------:R-:W-:Y:S02]  /*7240*/  R2UR UR18, R86 ;  /* 0x00000000561272ca */ /* 0x000fe400000e0000 */
[----:B------:R-:W-:Y:S01]  /*7250*/  R2UR UR19, R87 ;  /* 0x00000000571372ca */ /* 0x000fe200000e0000 */
        /* <DEDUP_REMOVED lines=14> */
[----:B------:R-:W-:Y:S03]  /*7340*/  HGMMA.64x16x16.F32.BF16 R72, R24, gdesc[UR4].tnspB, R72, gsb0 ;  /* 0x4020000418487df0 */ /* 0x000fe60008001848 */
        /* <DEDUP_REMOVED lines=12> */
[----:B-1----:R-:W-:Y:S01]  /*7410*/  IMAD R4, R3, 0x8, R2 ;  /* 0x0000000803047824 */ /* 0x002fe200078e0202 */
[----:B------:R-:W-:Y:S02]  /*7420*/  SHF.L.U32 R19, R0, 0x1f, RZ ;  /* 0x0000001f00137819 */ /* 0x000fe400000006ff */
[----:B------:R-:W-:Y:S02]  /*7430*/  ISETP.NE.AND P2, PT, R8, RZ, PT ;  /* 0x000000ff0800720c */ /* 0x000fe40003f45270 */
[----:B------:R-:W1:Y:S02]  /*7440*/  SYNCS.PHASECHK.TRANS64.TRYWAIT P1, [R4+URZ+0x7820], R19 ;  /* 0x00782013040075a7 */ /* 0x000e64000802017f */
[----:B-1----:R-:W-:Y:S09]  /*7450*/  @!P1 BRA `(.L_x_48) ;  /* 0x0000001800d09947 */ /* 0x002ff20003800000 */
.L_x_89:
[----:B------:R-:W-:Y:S05]  /*7460*/  @P2 BRA `(.L_x_49) ;  /* 0x0000000000142947 */ /* 0x000fea0003800000 */
[----:B------:R-:W-:Y:S02]  /*7470*/  ISETP.NE.AND P1, PT, R16, RZ, PT ;  /* 0x000000ff1000720c */ /* 0x000fe40003f25270 */
[----:B-1----:R-:W-:-:S04]  /*7480*/  MOV R19, 0x1800 ;  /* 0x0000180000137802 */ /* 0x002fc80000000f00 */
[----:B------:R2:W-:Y:S07]  /*7490*/  SYNCS.ARRIVE.TRANS64 RZ, [R4+URZ+0x7800], R19 ;  /* 0x0078001304ff79a7 */ /* 0x0005ee000800003f */
[----:B------:R-:W-:Y:S05]  /*74a0*/  @!P1 BRA `(.L_x_49) ;  /* 0x0000000000049947 */ /* 0x000fea0003800000 */
[----:B------:R-:W-:Y:S01]  /*74b0*/  BPT.TRAP 0x1 ;  /* 0x000000040000795c */ /* 0x000fe20000300000 */
.L_x_49:
[----:B-12---:R-:W-:Y:S01]  /*74c0*/  IMAD R19, R3, 0x1800, R2 ;  /* 0x0000180003137824 */ /* 0x006fe200078e0202 */
[----:B------:R-:W-:Y:S01]  /*74d0*/  R2UR UR25, R4 ;  /* 0x00000000041972ca */ /* 0x000fe200000e0000 */
[----:B------:R-:W-:Y:S01]  /*74e0*/  ULDC.64 UR6, c[0x0][0x198] ;  /* 0x0000660000067ab9 */ /* 0x000fe20000000a00 */
[C---:B------:R-:W-:Y:S01]  /*74f0*/  R2UR UR27, R6.reuse ;  /* 0x00000000061b72ca */ /* 0x040fe200000e0000 */
        /* <DEDUP_REMOVED lines=33> */
.L_x_47:
[----:B------:R-:W-:Y:S05]  /*7710*/  BSYNC B0 ;  /* 0x0000000000007941 */ /* 0x000fea0003800000 */
.L_x_46:
[----:B------:R-:W-:-:S07]  /*7720*/  VIADD R5, R5, 0xffffffff ;  /* 0xffffffff05057836 */ /* 0x000fce0000000000 */
.L_x_45:
[----:B------:R-:W-:Y:S01]  /*7730*/  ISETP.GT.AND P3, PT, R18, 0x1, PT ;  /* 0x000000011200780c */ /* 0x000fe20003f64270 */
[----:B-1----:R-:W-:Y:S01]  /*7740*/  VIADD R4, R20, 0x1 ;  /* 0x0000000114047836 */ /* 0x002fe20000000000 */
[----:B------:R-:W-:Y:S01]  /*7750*/  IADD3 R17, R17, 0x1, RZ ;  /* 0x0000000111117810 */ /* 0x000fe20007ffe0ff */
[----:B------:R-:W-:Y:S01]  /*7760*/  VIADD R18, R18, 0xffffffff ;  /* 0xffffffff12127836 */ /* 0x000fe20000000000 */
[----:B------:R-:W-:Y:S01]  /*7770*/  MOV R20, R14 ;  /* 0x0000000e00147202 */ /* 0x000fe20000000f00 */
[----:B------:R-:W-:Y:S01]  /*7780*/  VIADD R9, R9, 0x40 ;  /* 0x0000004009097836 */ /* 0x000fe20000000000 */
[----:B------:R-:W-:Y:S02]  /*7790*/  ISETP.NE.AND P1, PT, R17, 0x4, PT ;  /* 0x000000041100780c */ /* 0x000fe40003f25270 */
[----:B------:R-:W-:Y:S02]  /*77a0*/  ISETP.NE.AND P2, PT, R4, 0x4, PT ;  /* 0x000000040400780c */ /* 0x000fe40003f45270 */
[----:B------:R-:W-:-:S02]  /*77b0*/  SEL R19, RZ, 0x1, P1 ;  /* 0x00000001ff137807 */ /* 0x000fc40000800000 */
[----:B------:R-:W-:Y:S02]  /*77c0*/  SEL R17, R17, RZ, P1 ;  /* 0x000000ff11117207 */ /* 0x000fe40000800000 */
[----:B------:R-:W-:Y:S01]  /*77d0*/  LOP3.LUT R10, R10, R19, RZ, 0x3c, !PT ;  /* 0x000000130a0a7212 */ /* 0x000fe200078e3cff */
[----:B------:R-:W-:Y:S01]  /*77e0*/  IMAD.MOV.U32 R19, RZ, RZ, R15 ;  /* 0x000000ffff137224 */ /* 0x000fe200078e000f */
[----:B------:R-:W-:Y:S01]  /*77f0*/  SEL R4, R4, RZ, P2 ;  /* 0x000000ff04047207 */ /* 0x000fe20001000000 */
[----:B------:R-:W-:Y:S06]  /*7800*/  @P3 BRA `(.L_x_50) ;  /* 0xffffffd800803947 */ /* 0x000fec000383ffff */
.L_x_37:
[----:B------:R-:W-:Y:S05]  /*7810*/  WARPSYNC.ALL ;  /* 0x0000000000007948 */ /* 0x000fea0003800000 */
[----:B------:R-:W2:Y:S01]  /*7820*/  SHFL.BFLY PT, R0, R13, 0x1, 0x1f ;  /* 0x0c201f000d007f89 */ /* 0x000ea200000e0000 */
[----:B------:R-:W-:Y:S01]  /*7830*/  BSSY B0, `(.L_x_51) ;  /* 0x0000023000007945 */ /* 0x000fe20003800000 */
[----:B------:R-:W-:Y:S01]  /*7840*/  IMAD.MOV.U32 R4, RZ, RZ, 0x7f800000 ;  /* 0x7f800000ff047424 */ /* 0x000fe200078e00ff */
[----:B------:R-:W-:Y:S01]  /*7850*/  MOV R7, 0x3f800000 ;  /* 0x3f80000000077802 */ /* 0x000fe20000000f00 */
[----:B------:R-:W3:Y:S01]  /*7860*/  SHFL.BFLY PT, R3, R12, 0x1, 0x1f ;  /* 0x0c201f000c037f89 */ /* 0x000ee200000e0000 */
[----:B------:R-:W-:-:S02]  /*7870*/  IMAD.MOV.U32 R8, RZ, RZ, 0x3f800000 ;  /* 0x3f800000ff087424 */ /* 0x000fc400078e00ff */
[----:B--2---:R-:W-:Y:S01]  /*7880*/  FADD R0, R0, R13 ;  /* 0x0000000d00007221 */ /* 0x004fe20000000000 */
[----:B---3--:R-:W-:-:S04]  /*7890*/  FADD R16, R3, R12 ;  /* 0x0000000c03107221 */ /* 0x008fc80000000000 */
[----:B------:R-:W2:Y:S04]  /*78a0*/  SHFL.BFLY PT, R5, R0, 0x2, 0x1f ;  /* 0x0c401f0000057f89 */ /* 0x000ea800000e0000 */
[----:B------:R-:W3:Y:S01]  /*78b0*/  SHFL.BFLY PT, R17, R16, 0x2, 0x1f ;  /* 0x0c401f0010117f89 */ /* 0x000ee200000e0000 */
[C---:B--2---:R-:W-:Y:S01]  /*78c0*/  FSETP.NE.AND P0, PT, R0.reuse, -R5, PT ;  /* 0x800000050000720b */ /* 0x044fe20003f05000 */
[----:B------:R-:W-:Y:S01]  /*78d0*/  FADD R3, R0, R5 ;  /* 0x0000000500037221 */ /* 0x000fe20000000000 */
[----:B------:R-:W-:Y:S02]  /*78e0*/  IMAD.MOV.U32 R5, RZ, RZ, 0x7f800000 ;  /* 0x7f800000ff057424 */ /* 0x000fe400078e00ff */
[----:B---3--:R-:W-:-:S09]  /*78f0*/  FADD R6, R16, R17 ;  /* 0x0000001110067221 */ /* 0x008fd20000000000 */
[----:B------:R-:W-:Y:S05]  /*7900*/  @!P0 BRA `(.L_x_52) ;  /* 0x0000000000548947 */ /* 0x000fea0003800000 */
[----:B------:R-:W-:Y:S01]  /*7910*/  IADD3 R0, R3, 0x1800000, RZ ;  /* 0x0180000003007810 */ /* 0x000fe20007ffe0ff */
[----:B------:R-:W-:Y:S03]  /*7920*/  BSSY B1, `(.L_x_53) ;  /* 0x000000c000017945 */ /* 0x000fe60003800000 */
[----:B------:R-:W-:-:S04]  /*7930*/  LOP3.LUT R0, R0, 0x7f800000, RZ, 0xc0, !PT ;  /* 0x7f80000000007812 */ /* 0x000fc800078ec0ff */
[----:B------:R-:W-:-:S13]  /*7940*/  ISETP.GT.U32.AND P0, PT, R0, 0x1ffffff, PT ;  /* 0x01ffffff0000780c */ /* 0x000fda0003f04070 */
[----:B------:R-:W-:Y:S05]  /*7950*/  @P0 BRA `(.L_x_54) ;  /* 0x0000000000100947 */ /* 0x000fea0003800000 */
[----:B------:R-:W-:-:S07]  /*7960*/  MOV R12, 0x7980 ;  /* 0x00007980000c7802 */ /* 0x000fce0000000f00 */
[----:B-1----:R-:W-:Y:S05]  /*7970*/  CALL.REL.NOINC `($__internal_0_$__cuda_sm20_rcp_rn_f32_slowpath) ;  /* 0x00000014009c7944 */ /* 0x002fea0003c00000 */
[----:B------:R-:W-:Y:S01]  /*7980*/  IMAD.MOV.U32 R8, RZ, RZ, R0 ;  /* 0x000000ffff087224 */ /* 0x000fe200078e0000 */
[----:B------:R-:W-:Y:S06]  /*7990*/  BRA `(.L_x_55) ;  /* 0x0000000000107947 */ /* 0x000fec0003800000 */
.L_x_54:
[----:B------:R-:W2:Y:S02]  /*79a0*/  MUFU.RCP R8, R3 ;  /* 0x0000000300087308 */ /* 0x000ea40000001000 */
[----:B--2---:R-:W-:-:S04]  /*79b0*/  FFMA R0, R3, R8, -1 ;  /* 0xbf80000003007423 */ /* 0x004fc80000000008 */
[----:B------:R-:W-:-:S04]  /*79c0*/  FADD.FTZ R5, -R0, -RZ ;  /* 0x800000ff00057221 */ /* 0x000fc80000010100 */
[----:B------:R-:W-:-:S07]  /*79d0*/  FFMA R8, R8, R5, R8 ;  /* 0x0000000508087223 */ /* 0x000fce0000000008 */
.L_x_55:
[----:B------:R-:W-:Y:S05]  /*79e0*/  BSYNC B1 ;  /* 0x0000000000017941 */ /* 0x000fea0003800000 */
.L_x_53:
[----:B------:R-:W-:Y:S01]  /*79f0*/  FSETP.GEU.AND P0, PT, |R3|, 1.175494350822287508e-38, PT ;  /* 0x008000000300780b */ /* 0x000fe20003f0e200 */
[----:B------:R-:W-:-:S12]  /*7a00*/  ULDC UR6, c[0x0][0x600] ;  /* 0x0001800000067ab9 */ /* 0x000fd80000000800 */
[----:B------:R-:W-:-:S04]  /*7a10*/  @!P0 FMUL R3, R3, 16777216 ;  /* 0x4b80000003038820 */ /* 0x000fc80000400000 */
[----:B------:R-:W2:Y:S02]  /*7a20*/  MUFU.LG2 R0, R3 ;  /* 0x0000000300007308 */ /* 0x000ea40000000c00 */
[----:B--2---:R-:W-:-:S04]  /*7a30*/  @!P0 FADD R0, R0, -24 ;  /* 0xc1c0000000008421 */ /* 0x004fc80000000000 */
[----:B------:R-:W-:-:S04]  /*7a40*/  FMUL R5, R0, 0.69314718246459960938 ;  /* 0x3f31721800057820 */ /* 0x000fc80000400000 */
[----:B------:R-:W-:-:S07]  /*7a50*/  FFMA R5, R14, UR6, R5 ;  /* 0x000000060e057c23 */ /* 0x000fce0008000005 */
.L_x_52:
[----:B------:R-:W-:Y:S05]  /*7a60*/  BSYNC B0 ;  /* 0x0000000000007941 */ /* 0x000fea0003800000 */
.L_x_51:
[----:B------:R-:W-:Y:S01]  /*7a70*/  FSETP.NE.AND P0, PT, R16, -R17, PT ;  /* 0x800000111000720b */ /* 0x000fe20003f05000 */
[----:B------:R-:W-:Y:S01]  /*7a80*/  ULDC UR4, c[0x0][0x608] ;  /* 0x0001820000047ab9 */ /* 0x000fe20000000800 */
[----:B------:R-:W-:Y:S01]  /*7a90*/  BSSY B0, `(.L_x_56) ;  /* 0x0000025000007945 */ /* 0x000fe20003800000 */
[----:B------:R-:W-:-:S04]  /*7aa0*/  FMUL R8, R8, UR4 ;  /* 0x0000000408087c20 */ /* 0x000fc80008400000 */
[-C--:B------:R-:W-:Y:S01]  /*7ab0*/  FMUL R72, R72, R8.reuse ;  /* 0x0000000848487220 */ /* 0x080fe20000400000 */
        /* <DEDUP_REMOVED lines=10> */
[----:B------:R-:W-:Y:S01]  /*7b60*/  FMUL R61, R61, R8 ;  /* 0x000000083d3d7220 */ /* 0x000fe20000400000 */
[----:B------:R-:W-:Y:S06]  /*7b70*/  @!P0 BRA `(.L_x_57) ;  /* 0x0000000000588947 */ /* 0x000fec0003800000 */
[----:B------:R-:W-:Y:S01]  /*7b80*/  VIADD R0, R6, 0x1800000 ;  /* 0x0180000006007836 */ /* 0x000fe20000000000 */
[----:B------:R-:W-:Y:S04]  /*7b90*/  BSSY B1, `(.L_x_58) ;  /* 0x000000d000017945 */ /* 0x000fe80003800000 */
[----:B------:R-:W-:-:S04]  /*7ba0*/  LOP3.LUT R0, R0, 0x7f800000, RZ, 0xc0, !PT ;  /* 0x7f80000000007812 */ /* 0x000fc800078ec0ff */
[----:B------:R-:W-:-:S13]  /*7bb0*/  ISETP.GT.U32.AND P0, PT, R0, 0x1ffffff, PT ;  /* 0x01ffffff0000780c */ /* 0x000fda0003f04070 */
[----:B------:R-:W-:Y:S05]  /*7bc0*/  @P0 BRA `(.L_x_59) ;  /* 0x0000000000140947 */ /* 0x000fea0003800000 */
[----:B------:R-:W-:Y:S02]  /*7bd0*/  MOV R3, R6 ;  /* 0x0000000600037202 */ /* 0x000fe40000000f00 */
[----:B------:R-:W-:-:S07]  /*7be0*/  MOV R12, 0x7c00 ;  /* 0x00007c00000c7802 */ /* 0x000fce0000000f00 */
[----:B-1----:R-:W-:Y:S05]  /*7bf0*/  CALL.REL.NOINC `($__internal_0_$__cuda_sm20_rcp_rn_f32_slowpath) ;  /* 0x0000001000fc7944 */ /* 0x002fea0003c00000 */
[----:B------:R-:W-:Y:S01]  /*7c00*/  IMAD.MOV.U32 R7, RZ, RZ, R0 ;  /* 0x000000ffff077224 */ /* 0x000fe200078e0000 */
[----:B------:R-:W-:Y:S06]  /*7c10*/  BRA `(.L_x_60) ;  /* 0x0000000000107947 */ /* 0x000fec0003800000 */
.L_x_59:
[----:B------:R-:W2:Y:S02]  /*7c20*/  MUFU.RCP R7, R6 ;  /* 0x0000000600077308 */ /* 0x000ea40000001000 */
[----:B--2---:R-:W-:-:S04]  /*7c30*/  FFMA R0, R6, R7, -1 ;  /* 0xbf80000006007423 */ /* 0x004fc80000000007 */
[----:B------:R-:W-:-:S04]  /*7c40*/  FADD.FTZ R0, -R0, -RZ ;  /* 0x800000ff00007221 */ /* 0x000fc80000010100 */
[----:B------:R-:W-:-:S07]  /*7c50*/  FFMA R7, R7, R0, R7 ;  /* 0x0000000007077223 */ /* 0x000fce0000000007 */
.L_x_60:
[----:B------:R-:W-:Y:S05]  /*7c60*/  BSYNC B1 ;  /* 0x0000000000017941 */ /* 0x000fea0003800000 */
.L_x_58:
[----:B------:R-:W-:Y:S01]  /*7c70*/  FSETP.GEU.AND P0, PT, |R6|, 1.175494350822287508e-38, PT ;  /* 0x008000000600780b */ /* 0x000fe20003f0e200 */
[----:B------:R-:W-:-:S12]  /*7c80*/  ULDC UR4, c[0x0][0x600] ;  /* 0x0001800000047ab9 */ /* 0x000fd80000000800 */
[----:B------:R-:W-:-:S04]  /*7c90*/  @!P0 FMUL R6, R6, 16777216 ;  /* 0x4b80000006068820 */ /* 0x000fc80000400000 */
[----:B------:R-:W2:Y:S02]  /*7ca0*/  MUFU.LG2 R0, R6 ;  /* 0x0000000600007308 */ /* 0x000ea40000000c00 */
[----:B--2---:R-:W-:-:S04]  /*7cb0*/  @!P0 FADD R0, R0, -24 ;  /* 0xc1c0000000008421 */ /* 0x004fc80000000000 */
[----:B------:R-:W-:-:S04]  /*7cc0*/  FMUL R0, R0, 0.69314718246459960938 ;  /* 0x3f31721800007820 */ /* 0x000fc80000400000 */
[----:B------:R-:W-:-:S07]  /*7cd0*/  FFMA R4, R15, UR4, R0 ;  /* 0x000000040f047c23 */ /* 0x000fce0008000000 */
.L_x_57:
[----:B------:R-:W-:Y:S05]  /*7ce0*/  BSYNC B0 ;  /* 0x0000000000007941 */ /* 0x000fea0003800000 */
.L_x_56:
[----:B------:R-:W2:Y:S01]  /*7cf0*/  S2R R3, SR_TID.X ;  /* 0x0000000000037919 */ /* 0x000ea20000002100 */
[----:B------:R-:W-:Y:S01]  /*7d00*/  ULDC UR4, c[0x0][0x608] ;  /* 0x0001820000047ab9 */ /* 0x000fe20000000800 */
[----:B------:R-:W-:Y:S01]  /*7d10*/  ULDC.64 UR8, c[0x0][0x208] ;  /* 0x0000820000087ab9 */ /* 0x000fe20000000a00 */
[----:B------:R-:W-:Y:S01]  /*7d20*/  FMUL R0, R7, UR4 ;  /* 0x0000000407007c20 */ /* 0x000fe20008400000 */
[----:B------:R-:W-:Y:S01]  /*7d30*/  BSSY B0, `(.L_x_61) ;  /* 0x000001a000007945 */ /* 0x000fe20003800000 */
[C---:B--2---:R-:W-:Y:S02]  /*7d40*/  LOP3.LUT P0, R18, R3.reuse, 0x3, RZ, 0xc0, !PT ;  /* 0x0000000303127812 */ /* 0x044fe4000780c0ff */
[----:B------:R-:W-:-:S04]  /*7d50*/  LOP3.LUT R16, R3, 0x7f, RZ, 0xc0, !PT ;  /* 0x0000007f03107812 */ /* 0x000fc800078ec0ff */
[----:B------:R-:W-:-:S07]  /*7d60*/  SHF.R.U32.HI R17, RZ, 0x5, R16 ;  /* 0x00000005ff117819 */ /* 0x000fce0000011610 */
[----:B------:R-:W-:Y:S05]  /*7d70*/  @P0 BRA `(.L_x_62) ;  /* 0x0000000000540947 */ /* 0x000fea0003800000 */
[----:B------:R-:W2:Y:S01]  /*7d80*/  S2UR UR4, SR_CTAID.X ;  /* 0x00000000000479c3 */ /* 0x000ea20000002500 */
[----:B------:R-:W-:Y:S01]  /*7d90*/  SHF.R.U32.HI R3, RZ, 0x2, R3 ;  /* 0x00000002ff037819 */ /* 0x000fe20000011603 */
[----:B------:R-:W-:-:S03]  /*7da0*/  IMAD.SHL.U32 R6, R17, 0x10, RZ ;  /* 0x0000001011067824 */ /* 0x000fc600078e00ff */
[----:B------:R-:W-:-:S04]  /*7db0*/  LOP3.LUT R3, R3, 0x7, RZ, 0xc0, !PT ;  /* 0x0000000703037812 */ /* 0x000fc800078ec0ff */
[----:B------:R-:W-:Y:S01]  /*7dc0*/  LOP3.LUT R3, R6, 0xfffffff0, R3, 0xe2, !PT ;  /* 0xfffffff006037812 */ /* 0x000fe200078ee203 */
[----:B--2---:R-:W-:-:S03]  /*7dd0*/  USHF.L.U32 UR6, UR4, 0x6, URZ ;  /* 0x0000000604067899 */ /* 0x004fc6000800063f */
[----:B------:R-:W-:Y:S02]  /*7de0*/  ULDC.64 UR4, c[0x0][0x688] ;  /* 0x0001a20000047ab9 */ /* 0x000fe40000000a00 */
[----:B------:R-:W-:Y:S02]  /*7df0*/  UIMAD UR4, UR36, UR4, UR6 ;  /* 0x00000004240472a4 */ /* 0x000fe4000f8e0206 */
[----:B------:R-:W-:Y:S02]  /*7e00*/  IADD3 R6, R3, UR6, RZ ;  /* 0x0000000603067c10 */ /* 0x000fe4000fffe0ff */
[----:B------:R-:W-:-:S03]  /*7e10*/  UIMAD UR4, UR37, UR5, UR4 ;  /* 0x00000005250472a4 */ /* 0x000fc6000f8e0204 */
[C---:B------:R-:W-:Y:S01]  /*7e20*/  VIADD R7, R6.reuse, 0x8 ;  /* 0x0000000806077836 */ /* 0x040fe20000000000 */
[----:B------:R-:W-:Y:S02]  /*7e30*/  ULDC UR5, c[0x0][0x288] ;  /* 0x0000a20000057ab9 */ /* 0x000fe40000000800 */
[----:B------:R-:W-:Y:S02]  /*7e40*/  ISETP.GE.U32.AND P0, PT, R6, UR5, PT ;  /* 0x0000000506007c0c */ /* 0x000fe4000bf06070 */
[----:B------:R-:W-:Y:S02]  /*7e50*/  IADD3 R3, P2, R3, UR4, RZ ;  /* 0x0000000403037c10 */ /* 0x000fe4000ff5e0ff */
[----:B------:R-:W-:Y:S01]  /*7e60*/  ISETP.GE.U32.AND P1, PT, R7, UR5, PT ;  /* 0x0000000507007c0c */ /* 0x000fe2000bf26070 */
[----:B------:R-:W-:Y:S02]  /*7e70*/  ULDC.64 UR4, c[0x0][0x680] ;  /* 0x0001a00000047ab9 */ /* 0x000fe40000000a00 */
[----:B------:R-:W-:Y:S01]  /*7e80*/  IMAD.X R8, RZ, RZ, RZ, P2 ;  /* 0x000000ffff087224 */ /* 0x000fe200010e06ff */
[----:B------:R-:W-:-:S04]  /*7e90*/  LEA R6, P2, R3, UR4, 0x2 ;  /* 0x0000000403067c11 */ /* 0x000fc8000f8410ff */
[----:B------:R-:W-:-:S05]  /*7ea0*/  LEA.HI.X R7, R3, UR5, R8, 0x2, P2 ;  /* 0x0000000503077c11 */ /* 0x000fca00090f1408 */
[----:B------:R2:W-:Y:S04]  /*7eb0*/  @!P0 STG.E desc[UR8][R6.64], R5 ;  /* 0x0000000506008986 */ /* 0x0005e8000c101908 */
[----:B------:R2:W-:Y:S02]  /*7ec0*/  @!P1 STG.E desc[UR8][R6.64+0x20], R4 ;  /* 0x0000200406009986 */ /* 0x0005e4000c101908 */
.L_x_62:
[----:B------:R-:W-:Y:S05]  /*7ed0*/  BSYNC B0 ;  /* 0x0000000000007941 */ /* 0x000fea0003800000 */
.L_x_61:
[----:B------:R-:W-:Y:S01]  /*7ee0*/  ULDC.64 UR4, c[0x0][0x730] ;  /* 0x0001cc0000047ab9 */ /* 0x000fe20000000a00 */
[-C--:B------:R-:W-:Y:S01]  /*7ef0*/  FMUL R74, R74, R0.reuse ;  /* 0x000000004a4a7220 */ /* 0x080fe20000400000 */
[----:B------:R-:W-:Y:S01]  /*7f00*/  ISETP.NE.U32.AND P0, PT, RZ, UR4, PT ;  /* 0x00000004ff007c0c */ /* 0x000fe2000bf05070 */
[-C--:B------:R-:W-:Y:S01]  /*7f10*/  FMUL R22, R75, R0.reuse ;  /* 0x000000004b167220 */ /* 0x080fe20000400000 */
[-C--:B------:R-:W-:Y:S01]  /*7f20*/  FMUL R78, R78, R0.reuse ;  /* 0x000000004e4e7220 */ /* 0x080fe20000400000 */
[-C--:B------:R-:W-:Y:S01]  /*7f30*/  FMUL R24, R79, R0.reuse ;  /* 0x000000004f187220 */ /* 0x080fe20000400000 */
[----:B------:R-:W-:Y:S01]  /*7f40*/  ISETP.NE.AND.EX P0, PT, RZ, UR5, PT, P0 ;  /* 0x00000005ff007c0c */ /* 0x000fe2000bf05300 */
[-C--:B------:R-:W-:Y:S01]  /*7f50*/  FMUL R66, R66, R0.reuse ;  /* 0x0000000042427220 */ /* 0x080fe20000400000 */
[-C--:B------:R-:W-:Y:S01]  /*7f60*/  FMUL R26, R67, R0.reuse ;  /* 0x00000000431a7220 */ /* 0x080fe20000400000 */
[-C--:B------:R-:W-:Y:S01]  /*7f70*/  FMUL R70, R70, R0.reuse ;  /* 0x0000000046467220 */ /* 0x080fe20000400000 */
[-C--:B------:R-:W-:Y:S01]  /*7f80*/  FMUL R28, R71, R0.reuse ;  /* 0x00000000471c7220 */ /* 0x080fe20000400000 */
[-C--:B------:R-:W-:Y:S01]  /*7f90*/  FMUL R58, R58, R0.reuse ;  /* 0x000000003a3a7220 */ /* 0x080fe20000400000 */
[-C--:B------:R-:W-:Y:S01]  /*7fa0*/  FMUL R30, R59, R0.reuse ;  /* 0x000000003b1e7220 */ /* 0x080fe20000400000 */
[-C--:B------:R-:W-:Y:S01]  /*7fb0*/  FMUL R62, R62, R0.reuse ;  /* 0x000000003e3e7220 */ /* 0x080fe20000400000 */
[----:B------:R-:W-:-:S05]  /*7fc0*/  FMUL R32, R63, R0 ;  /* 0x000000003f207220 */ /* 0x000fca0000400000 */
[----:B------:R-:W-:Y:S05]  /*7fd0*/  @P0 BRA `(.L_x_63) ;  /* 0x0000000000200947 */ /* 0x000fea0003800000 */
[----:B------:R-:W-:Y:S02]  /*7fe0*/  ULDC.64 UR4, c[0x0][0x728] ;  /* 0x0001ca0000047ab9 */ /* 0x000fe40000000a00 */
[----:B------:R-:W-:-:S04]  /*7ff0*/  ISETP.NE.U32.AND P0, PT, RZ, UR4, PT ;  /* 0x00000004ff007c0c */ /* 0x000fc8000bf05070 */
[----:B------:R-:W-:-:S13]  /*8000*/  ISETP.NE.AND.EX P0, PT, RZ, UR5, PT, P0 ;  /* 0x00000005ff007c0c */ /* 0x000fda000bf05300 */
[----:B------:R-:W-:Y:S05]  /*8010*/  @!P0 BRA `(.L_x_64) ;  /* 0x00000000000c8947 */ /* 0x000fea0003800000 */
[----:B--2---:R-:W2:Y:S02]  /*8020*/  LDC.64 R4, c[0x0][0x728] ;  /* 0x0001ca00ff047b82 */ /* 0x004ea40000000a00 */
[----:B--2---:R4:W5:Y:S01]  /*8030*/  LDG.E R4, desc[UR8][R4.64] ;  /* 0x0000000804047981 */ /* 0x004962000c1e1900 */
[----:B------:R-:W-:Y:S05]  /*8040*/  BRA `(.L_x_63) ;  /* 0x0000000000047947 */ /* 0x000fea0003800000 */
.L_x_64:
[----:B--2---:R-:W3:Y:S02]  /*8050*/  LDC R4, c[0x0][0x720] ;  /* 0x0001c800ff047b82 */ /* 0x004ee40000000800 */
.L_x_63:
[----:B------:R-:W-:Y:S02]  /*8060*/  MOV R0, RZ ;  /* 0x000000ff00007202 */ /* 0x000fe40000000f00 */
[----:B-1-3-5:R-:W-:Y:S02]  /*8070*/  MOV R19, R4 ;  /* 0x0000000400137202 */ /* 0x02afe40000000f00 */
[----:B------:R-:W-:-:S13]  /*8080*/  LOP3.LUT P0, RZ, R0, 0x9f, RZ, 0xc0, !PT ;  /* 0x0000009f00ff7812 */ /* 0x000fda000780c0ff */
[----:B------:R-:W-:Y:S05]  /*8090*/  @!P0 BRA `(.L_x_65) ;  /* 0x0000000000408947 */ /* 0x000fea0003800000 */
[----:B------:R-:W-:Y:S01]  /*80a0*/  MOV R0, 0x0 ;  /* 0x0000000000007802 */ /* 0x000fe20000000f00 */
[----:B------:R-:W-:Y:S01]  /*80b0*/  ULDC.64 UR4, c[0x4][0x70] ;  /* 0x01001c0000047ab9 */ /* 0x000fe20000000a00 */
[----:B------:R-:W-:Y:S01]  /*80c0*/  ULDC.64 UR6, c[0x4][0x8] ;  /* 0x0100020000067ab9 */ /* 0x000fe20000000a00 */
[----:B--2---:R-:W-:Y:S01]  /*80d0*/  IMAD.U32 R4, RZ, RZ, UR4 ;  /* 0x00000004ff047e24 */ /* 0x004fe2000f8e00ff */
[----:B------:R1:W2:Y:S01]  /*80e0*/  LDC.64 R14, c[0x4][R0] ;  /* 0x01000000000e7b82 */ /* 0x0002a20000000a00 */
[----:B----4-:R-:W-:Y:S01]  /*80f0*/  IMAD.U32 R5, RZ, RZ, UR5 ;  /* 0x00000005ff057e24 */ /* 0x010fe2000f8e00ff */
[----:B------:R-:W-:Y:S01]  /*8100*/  ULDC.64 UR4, c[0x4][0x78] ;  /* 0x01001e0000047ab9 */ /* 0x000fe20000000a00 */
[----:B------:R-:W-:Y:S01]  /*8110*/  IMAD.U32 R10, RZ, RZ, UR6 ;  /* 0x00000006ff0a7e24 */ /* 0x000fe2000f8e00ff */
[----:B------:R-:W-:Y:S01]  /*8120*/  MOV R6, UR4 ;  /* 0x0000000400067c02 */ /* 0x000fe20008000f00 */
[----:B------:R-:W-:Y:S01]  /*8130*/  IMAD.U32 R7, RZ, RZ, UR5 ;  /* 0x00000005ff077e24 */ /* 0x000fe2000f8e00ff */
[----:B------:R-:W-:Y:S01]  /*8140*/  MOV R11, UR7 ;  /* 0x00000007000b7c02 */ /* 0x000fe20008000f00 */
[----:B------:R-:W-:Y:S01]  /*8150*/  IMAD.MOV.U32 R8, RZ, RZ, 0x70 ;  /* 0x00000070ff087424 */ /* 0x000fe200078e00ff */
[----:B------:R-:W-:Y:S01]  /*8160*/  MOV R13, RZ ;  /* 0x000000ff000d7202 */ /* 0x000fe20000000f00 */
[----:B-1----:R-:W-:-:S07]  /*8170*/  IMAD.MOV.U32 R12, RZ, RZ, 0x1 ;  /* 0x00000001ff0c7424 */ /* 0x002fce00078e00ff */
[----:B------:R-:W-:-:S07]  /*8180*/  LEPC R20, `(.L_x_65) ;  /* 0x000000001014794e */ /* 0x000fce0000000000 */
[----:B--2---:R-:W-:Y:S05]  /*8190*/  CALL.ABS.NOINC R14 ;  /* 0x000000000e007343 */ /* 0x004fea0003c00000 */
.L_x_65:
        /* <DEDUP_REMOVED lines=9> */
[----:B------:R-:W-:Y:S01]  /*8230*/  MOV R6, UR6 ;  /* 0x0000000600067c02 */ /* 0x000fe20008000f00 */
[----:B------:R-:W-:Y:S01]  /*8240*/  IMAD.U32 R7, RZ, RZ, UR7 ;  /* 0x00000007ff077e24 */ /* 0x000fe2000f8e00ff */
[----:B------:R-:W-:Y:S01]  /*8250*/  MOV R11, UR5 ;  /* 0x00000005000b7c02 */ /* 0x000fe20008000f00 */
[----:B------:R-:W-:Y:S01]  /*8260*/  IMAD.U32 R10, RZ, RZ, UR4 ;  /* 0x00000004ff0a7e24 */ /* 0x000fe2000f8e00ff */
[----:B------:R-:W-:Y:S01]  /*8270*/  MOV R13, RZ ;  /* 0x000000ff000d7202 */ /* 0x000fe20000000f00 */
[----:B------:R-:W-:-:S02]  /*8280*/  IMAD.MOV.U32 R8, RZ, RZ, 0x70 ;  /* 0x00000070ff087424 */ /* 0x000fc400078e00ff */
[----:B-1----:R-:W-:-:S07]  /*8290*/  IMAD.MOV.U32 R12, RZ, RZ, 0x1 ;  /* 0x00000001ff0c7424 */ /* 0x002fce00078e00ff */
[----:B------:R-:W-:-:S07]  /*82a0*/  LEPC R20, `(.L_x_66) ;  /* 0x000000001014794e */ /* 0x000fce0000000000 */
[----:B--2---:R-:W-:Y:S05]  /*82b0*/  CALL.ABS.NOINC R14 ;  /* 0x000000000e007343 */ /* 0x004fea0003c00000 */
.L_x_66:
[----:B--2-4-:R-:W1:Y:S01]  /*82c0*/  S2R R5, SR_TID.X ;  /* 0x0000000000057919 */ /* 0x014e620000002100 */
[----:B------:R-:W-:Y:S01]  /*82d0*/  ULDC.64 UR4, c[0x0][0x730] ;  /* 0x0001cc0000047ab9 */ /* 0x000fe20000000a00 */
[----:B------:R-:W-:Y:S01]  /*82e0*/  VIADD R16, R16, 0x1f ;  /* 0x0000001f10107836 */ /* 0x000fe20000000000 */
[----:B------:R-:W-:Y:S01]  /*82f0*/  ISETP.NE.U32.AND P0, PT, RZ, UR4, PT ;  /* 0x00000004ff007c0c */ /* 0x000fe2000bf05070 */
[----:B------:R-:W-:-:S03]  /*8300*/  IMAD R17, R17, 0x10, R18 ;  /* 0x0000001011117824 */ /* 0x000fc600078e0212 */
[----:B------:R-:W-:-:S13]  /*8310*/  ISETP.NE.AND.EX P0, PT, RZ, UR5, PT, P0 ;  /* 0x00000005ff007c0c */ /* 0x000fda000bf05300 */
[----:B------:R-:W2:Y:S01]  /*8320*/  @P0 LDC R19, c[0x0][0x720] ;  /* 0x0001c800ff130b82 */ /* 0x000ea20000000800 */
[----:B------:R-:W-:Y:S01]  /*8330*/  ISETP.GT.U32.AND P0, PT, R16, 0x3e, PT ;  /* 0x0000003e1000780c */ /* 0x000fe20003f04070 */
[----:B-1----:R-:W-:Y:S01]  /*8340*/  IMAD.SHL.U32 R0, R5, 0x10, RZ ;  /* 0x0000001005007824 */ /* 0x002fe200078e00ff */
[----:B------:R-:W-:-:S04]  /*8350*/  SHF.R.U32.HI R3, RZ, 0x1, R5 ;  /* 0x00000001ff037819 */ /* 0x000fc80000011605 */
[C---:B------:R-:W-:Y:S02]  /*8360*/  LOP3.LUT R4, R0.reuse, 0x40, RZ, 0xc0, !PT ;  /* 0x0000004000047812 */ /* 0x040fe400078ec0ff */
[----:B------:R-:W-:Y:S02]  /*8370*/  LOP3.LUT R0, R0, 0x80, RZ, 0xc0, !PT ;  /* 0x0000008000007812 */ /* 0x000fe400078ec0ff */
[----:B------:R-:W-:Y:S02]  /*8380*/  LOP3.LUT R4, R4, 0x8, R3, 0xf8, !PT ;  /* 0x0000000804047812 */ /* 0x000fe400078ef803 */
[----:B------:R-:W-:Y:S01]  /*8390*/  SHF.L.U32 R3, R5, 0x1, RZ ;  /* 0x0000000105037819 */ /* 0x000fe200000006ff */
[----:B------:R-:W-:Y:S02]  /*83a0*/  IMAD.U32 R0, R17, 0x10, R0 ;  /* 0x0000001011007824 */ /* 0x000fe400078e0000 */
[-C--:B--2---:R-:W-:Y:S01]  /*83b0*/  FMUL R73, R73, R19.reuse ;  /* 0x0000001349497220 */ /* 0x084fe20000400000 */
[-C--:B------:R-:W-:Y:S01]  /*83c0*/  FMUL R5, R74, R19.reuse ;  /* 0x000000134a057220 */ /* 0x080fe20000400000 */
[----:B------:R-:W-:Y:S01]  /*83d0*/  LOP3.LUT R3, R4, 0x8, R3, 0x78, !PT ;  /* 0x0000000804037812 */ /* 0x000fe200078e7803 */
[-C--:B------:R-:W-:Y:S01]  /*83e0*/  FMUL R4, R72, R19.reuse ;  /* 0x0000001348047220 */ /* 0x080fe20000400000 */
[-C--:B------:R-:W-:Y:S01]  /*83f0*/  FMUL R6, R76, R19.reuse ;  /* 0x000000134c067220 */ /* 0x080fe20000400000 */
[----:B------:R-:W-:Y:S01]  /*8400*/  FMUL R77, R77, R19 ;  /* 0x000000134d4d7220 */ /* 0x000fe20000400000 */
[----:B------:R-:W-:Y:S01]  /*8410*/  IADD3 R3, R0, R3, RZ ;  /* 0x0000000300037210 */ /* 0x000fe20007ffe0ff */
        /* <DEDUP_REMOVED lines=19> */
[----:B------:R-:W-:-:S02]  /*8550*/  F2FP.BF16.F32.PACK_AB R4, R73, R4 ;  /* 0x000000044904723e */ /* 0x000fc400000010ff */
[----:B------:R-:W-:Y:S02]  /*8560*/  F2FP.BF16.F32.PACK_AB R5, R0, R5 ;  /* 0x000000050005723e */ /* 0x000fe400000010ff */
[----:B------:R-:W-:Y:S02]  /*8570*/  F2FP.BF16.F32.PACK_AB R6, R77, R6 ;  /* 0x000000064d06723e */ /* 0x000fe400000010ff */
[----:B------:R-:W-:Y:S01]  /*8580*/  F2FP.BF16.F32.PACK_AB R7, R8, R7 ;  /* 0x000000070807723e */ /* 0x000fe200000010ff */
[----:B------:R-:W-:Y:S06]  /*8590*/  @P0 BRA `(.L_x_67) ;  /* 0x0000000000040947 */ /* 0x000fec0003800000 */
[----:B------:R-:W-:-:S04]  /*85a0*/  DEPBAR.LE SB0, 0x1 ;  /* 0x000080400000791a */ /* 0x000fc80000000000 */
.L_x_67:
[----:B------:R-:W-:Y:S05]  /*85b0*/  WARPSYNC.ALL ;  /* 0x0000000000007948 */ /* 0x000fea0003800000 */
[----:B------:R-:W-:Y:S01]  /*85c0*/  BAR.SYNC.DEFER_BLOCKING 0x1, 0x80 ;  /* 0x0042000000007b1d */ /* 0x000fe20000010000 */
[----:B------:R-:W-:Y:S01]  /*85d0*/  IMAD R3, R3, 0x2, R2 ;  /* 0x0000000203037824 */ /* 0x000fe200078e0202 */
[----:B------:R-:W-:Y:S02]  /*85e0*/  F2FP.BF16.F32.PACK_AB R9, R9, R10 ;  /* 0x0000000a0909723e */ /* 0x000fe400000010ff */
[----:B------:R-:W-:Y:S02]  /*85f0*/  F2FP.BF16.F32.PACK_AB R8, R65, R64 ;  /* 0x000000404108723e */ /* 0x000fe400000010ff */
[----:B------:R-:W-:Y:S01]  /*8600*/  BSSY B0, `(.L_x_68) ;  /* 0x0000018000007945 */ /* 0x000fe20003800000 */
[----:B------:R-:W-:-:S02]  /*8610*/  F2FP.BF16.F32.PACK_AB R10, R69, R68 ;  /* 0x00000044450a723e */ /* 0x000fc400000010ff */
[----:B------:R-:W-:Y:S01]  /*8620*/  F2FP.BF16.F32.PACK_AB R11, R11, R12 ;  /* 0x0000000c0b0b723e */ /* 0x000fe200000010ff */
[----:B------:R1:W-:Y:S01]  /*8630*/  STSM.16.M88.4 [R3], R4 ;  /* 0x0000000403007844 */ /* 0x0003e20000000200 */
[----:B------:R-:W-:Y:S01]  /*8640*/  @!PT LDS RZ, [RZ] ;  /* 0x00000000fffff984 */ /* 0x000fe20000000800 */
[----:B------:R-:W-:Y:S01]  /*8650*/  @!PT LDS RZ, [RZ] ;  /* 0x00000000fffff984 */ /* 0x000fe20000000800 */
[----:B------:R-:W-:Y:S01]  /*8660*/  @!PT LDS RZ, [RZ] ;  /* 0x00000000fffff984 */ /* 0x000fe20000000800 */
[----:B------:R-:W-:Y:S01]  /*8670*/  @!PT LDS RZ, [RZ] ;  /* 0x00000000fffff984 */ /* 0x000fe20000000800 */
[----:B------:R2:W-:Y:S06]  /*8680*/  MEMBAR.ALL.CTA ;  /* 0x0000000000007992 */ /* 0x0005ec0000008000 */
[----:B--2---:R-:W2:Y:S02]  /*8690*/  FENCE.VIEW.ASYNC.S ;  /* 0x00000000000073c6 */ /* 0x004ea40000000000 */
[----:B--2---:R-:W-:Y:S06]  /*86a0*/  BAR.SYNC.DEFER_BLOCKING 0x1, 0x80 ;  /* 0x0042000000007b1d */ /* 0x004fec0000010000 */
[----:B------:R-:W-:Y:S05]  /*86b0*/  @P0 BRA `(.L_x_69) ;  /* 0x0000000000300947 */ /* 0x000fea0003800000 */
[----:B------:R-:W2:Y:S01]  /*86c0*/  S2UR UR10, SR_CTAID.X ;  /* 0x00000000000a79c3 */ /* 0x000ea20000002500 */
[----:B------:R-:W-:Y:S01]  /*86d0*/  ULDC.64 UR4, c[0x0][0x198] ;  /* 0x0000660000047ab9 */ /* 0x000fe20000000a00 */
[----:B------:R-:W-:Y:S01]  /*86e0*/  R2UR UR8, R2 ;  /* 0x00000000020872ca */ /* 0x000fe200000e0000 */
[----:B------:R-:W-:Y:S01]  /*86f0*/  UIADD3 UR4, UP0, UR4, 0x670, URZ ;  /* 0x0000067004047890 */ /* 0x000fe2000ff1e03f */
[----:B------:R-:W-:Y:S01]  /*8700*/  UMOV UR9, URZ ;  /* 0x0000003f00097c82 */ /* 0x000fe20008000000 */
[----:B------:R-:W-:Y:S02]  /*8710*/  UMOV UR11, UR36 ;  /* 0x00000024000b7c82 */ /* 0x000fe40008000000 */
[----:B------:R-:W-:Y:S01]  /*8720*/  UIADD3.X UR5, URZ, UR5, URZ, UP0, !UPT ;  /* 0x000000053f057290 */ /* 0x000fe200087fe43f */
[----:B------:R-:W-:Y:S01]  /*8730*/  UMOV UR12, UR37 ;  /* 0x00000025000c7c82 */ /* 0x000fe20008000000 */
[----:B--2---:R-:W-:-:S09]  /*8740*/  USHF.L.U32 UR10, UR10, 0x6, URZ ;  /* 0x000000060a0a7899 */ /* 0x004fd2000800063f */
[----:B------:R2:W-:Y:S01]  /*8750*/  UTMASTG.4D [UR8], [UR4] ;  /* 0x00000008040073b5 */ /* 0x0005e20008018000 */
[----:B------:R0:W-:Y:S01]  /*8760*/  UTMACMDFLUSH ;  /* 0x00000000000079b7 */ /* 0x0001e20000000000 */
[----:B--2---:R-:W-:-:S04]  /*8770*/  DEPBAR.LE SB0, 0x1 ;  /* 0x000080400000791a */ /* 0x004fc80000000000 */
.L_x_69:
[----:B------:R-:W-:Y:S05]  /*8780*/  BSYNC B0 ;  /* 0x0000000000007941 */ /* 0x000fea0003800000 */
.L_x_68:
[----:B------:R-:W-:Y:S01]  /*8790*/  BAR.SYNC.DEFER_BLOCKING 0x1, 0x80 ;  /* 0x0042000000007b1d */ /* 0x000fe20000010000 */
[----:B------:R-:W-:Y:S02]  /*87a0*/  F2FP.BF16.F32.PACK_AB R13, R13, R14 ;  /* 0x0000000e0d0d723e */ /* 0x000fe400000010ff */
[----:B------:R-:W-:Y:S02]  /*87b0*/  F2FP.BF16.F32.PACK_AB R12, R57, R56 ;  /* 0x00000038390c723e */ /* 0x000fe400000010ff */
[----:B------:R-:W-:Y:S01]  /*87c0*/  F2FP.BF16.F32.PACK_AB R14, R61, R60 ;  /* 0x0000003c3d0e723e */ /* 0x000fe200000010ff */
[----:B------:R-:W-:Y:S01]  /*87d0*/  BSSY B0, `(.L_x_70) ;  /* 0x0000018000007945 */ /* 0x000fe20003800000 */
[----:B------:R-:W-:Y:S01]  /*87e0*/  F2FP.BF16.F32.PACK_AB R15, R15, R62 ;  /* 0x0000003e0f0f723e */ /* 0x000fe200000010ff */
[----:B------:R2:W-:Y:S01]  /*87f0*/  STSM.16.M88.4 [R3+0x800], R8 ;  /* 0x0008000803007844 */ /* 0x0005e20000000200 */
[----:B------:R-:W-:Y:S01]  /*8800*/  @!PT LDS RZ, [RZ] ;  /* 0x00000000fffff984 */ /* 0x000fe20000000800 */
[----:B------:R-:W-:Y:S01]  /*8810*/  @!PT LDS RZ, [RZ] ;  /* 0x00000000fffff984 */ /* 0x000fe20000000800 */
[----:B------:R-:W-:Y:S01]  /*8820*/  @!PT LDS RZ, [RZ] ;  /* 0x00000000fffff984 */ /* 0x000fe20000000800 */
[----:B------:R-:W-:Y:S01]  /*8830*/  @!PT LDS RZ, [RZ] ;  /* 0x00000000fffff984 */ /* 0x000fe20000000800 */
[----:B------:R3:W-:Y:S06]  /*8840*/  MEMBAR.ALL.CTA ;  /* 0x0000000000007992 */ /* 0x0007ec0000008000 */
[----:B---3--:R-:W3:Y:S02]  /*8850*/  FENCE.VIEW.ASYNC.S ;  /* 0x00000000000073c6 */ /* 0x008ee40000000000 */
[----:B---3--:R-:W-:Y:S06]  /*8860*/  BAR.SYNC.DEFER_BLOCKING 0x1, 0x80 ;  /* 0x0042000000007b1d */ /* 0x008fec0000010000 */
[----:B------:R-:W-:Y:S05]  /*8870*/  @P0 BRA `(.L_x_71) ;  /* 0x0000000000340947 */ /* 0x000fea0003800000 */
[----:B------:R-:W3:Y:S01]  /*8880*/  S2UR UR10, SR_CTAID.X ;  /* 0x00000000000a79c3 */ /* 0x000ee20000002500 */
[----:B------:R-:W-:Y:S01]  /*8890*/  R2UR UR8, R2 ;  /* 0x00000000020872ca */ /* 0x000fe200000e0000 */
[----:B------:R-:W-:Y:S01]  /*88a0*/  ULDC.64 UR4, c[0x0][0x198] ;  /* 0x0000660000047ab9 */ /* 0x000fe20000000a00 */
[----:B------:R-:W-:Y:S01]  /*88b0*/  UMOV UR9, 0x10 ;  /* 0x0000001000097882 */ /* 0x000fe20000000000 */
[----:B------:R-:W-:Y:S01]  /*88c0*/  UIADD3 UR4, UP0, UR4, 0x670, URZ ;  /* 0x0000067004047890 */ /* 0x000fe2000ff1e03f */
[----:B------:R-:W-:Y:S01]  /*88d0*/  UMOV UR11, UR36 ;  /* 0x00000024000b7c82 */ /* 0x000fe20008000000 */
[----:B------:R-:W-:Y:S02]  /*88e0*/  UMOV UR12, UR37 ;  /* 0x00000025000c7c82 */ /* 0x000fe40008000000 */
[----:B------:R-:W-:-:S06]  /*88f0*/  UIADD3.X UR5, URZ, UR5, URZ, UP0, !UPT ;  /* 0x000000053f057290 */ /* 0x000fcc00087fe43f */
[----:B------:R-:W-:Y:S02]  /*8900*/  UIADD3 UR8, UR8, 0x800, URZ ;  /* 0x0000080008087890 */ /* 0x000fe4000fffe03f */
[----:B---3--:R-:W-:-:S09]  /*8910*/  USHF.L.U32 UR10, UR10, 0x6, URZ ;  /* 0x000000060a0a7899 */ /* 0x008fd2000800063f */
[----:B------:R3:W-:Y:S01]  /*8920*/  UTMASTG.4D [UR8], [UR4] ;  /* 0x00000008040073b5 */ /* 0x0007e20008018000 */
[----:B------:R0:W-:Y:S01]  /*8930*/  UTMACMDFLUSH ;  /* 0x00000000000079b7 */ /* 0x0001e20000000000 */
[----:B---3--:R-:W-:-:S04]  /*8940*/  DEPBAR.LE SB0, 0x1 ;  /* 0x000080400000791a */ /* 0x008fc80000000000 */
.L_x_71:
[----:B------:R-:W-:Y:S05]  /*8950*/  BSYNC B0 ;  /* 0x0000000000007941 */ /* 0x000fea0003800000 */
.L_x_70:
[----:B------:R-:W-:Y:S06]  /*8960*/  BAR.SYNC.DEFER_BLOCKING 0x1, 0x80 ;  /* 0x0042000000007b1d */ /* 0x000fec0000010000 */
[----:B------:R-:W-:Y:S01]  /*8970*/  BSSY B0, `(.L_x_72) ;  /* 0x0000015000007945 */ /* 0x000fe20003800000 */
[----:B------:R3:W-:Y:S01]  /*8980*/  STSM.16.M88.4 [R3], R12 ;  /* 0x0000000c03007844 */ /* 0x0007e20000000200 */
[----:B------:R-:W-:Y:S01]  /*8990*/  @!PT LDS RZ, [RZ] ;  /* 0x00000000fffff984 */ /* 0x000fe20000000800 */
[----:B------:R-:W-:Y:S01]  /*89a0*/  @!PT LDS RZ, [RZ] ;  /* 0x00000000fffff984 */ /* 0x000fe20000000800 */
[----:B------:R-:W-:Y:S01]  /*89b0*/  @!PT LDS RZ, [RZ] ;  /* 0x00000000fffff984 */ /* 0x000fe20000000800 */
[----:B------:R-:W-:Y:S01]  /*89c0*/  @!PT LDS RZ, [RZ] ;  /* 0x00000000fffff984 */ /* 0x000fe20000000800 */
[----:B------:R4:W-:Y:S06]  /*89d0*/  MEMBAR.ALL.CTA ;  /* 0x0000000000007992 */ /* 0x0009ec0000008000 */
[----:B----4-:R-:W4:Y:S02]  /*89e0*/  FENCE.VIEW.ASYNC.S ;  /* 0x00000000000073c6 */ /* 0x010f240000000000 */
[----:B----4-:R-:W-:Y:S06]  /*89f0*/  BAR.SYNC.DEFER_BLOCKING 0x1, 0x80 ;  /* 0x0042000000007b1d */ /* 0x010fec0000010000 */
[----:B------:R-:W-:Y:S05]  /*8a00*/  @P0 BRA `(.L_x_73) ;  /* 0x00000000002c0947 */ /* 0x000fea0003800000 */
[----:B------:R-:W4:Y:S01]  /*8a10*/  S2UR UR10, SR_CTAID.X ;  /* 0x00000000000a79c3 */ /* 0x000f220000002500 */
[----:B------:R-:W-:Y:S01]  /*8a20*/  ULDC.64 UR4, c[0x0][0x198] ;  /* 0x0000660000047ab9 */ /* 0x000fe20000000a00 */
[----:B------:R-:W-:Y:S01]  /*8a30*/  R2UR UR8, R2 ;  /* 0x00000000020872ca */ /* 0x000fe200000e0000 */
[----:B------:R-:W-:Y:S01]  /*8a40*/  UIADD3 UR4, UP0, UR4, 0x670, URZ ;  /* 0x0000067004047890 */ /* 0x000fe2000ff1e03f */
[----:B------:R-:W-:Y:S01]  /*8a50*/  UMOV UR9, 0x20 ;  /* 0x0000002000097882 */ /* 0x000fe20000000000 */
[----:B------:R-:W-:Y:S02]  /*8a60*/  UMOV UR11, UR36 ;  /* 0x00000024000b7c82 */ /* 0x000fe40008000000 */
[----:B------:R-:W-:Y:S01]  /*8a70*/  UIADD3.X UR5, URZ, UR5, URZ, UP0, !UPT ;  /* 0x000000053f057290 */ /* 0x000fe200087fe43f */
[----:B------:R-:W-:Y:S01]  /*8a80*/  UMOV UR12, UR37 ;  /* 0x00000025000c7c82 */ /* 0x000fe20008000000 */
[----:B----4-:R-:W-:-:S09]  /*8a90*/  USHF.L.U32 UR10, UR10, 0x6, URZ ;  /* 0x000000060a0a7899 */ /* 0x010fd2000800063f */
[----:B------:R4:W-:Y:S02]  /*8aa0*/  UTMASTG.4D [UR8], [UR4] ;  /* 0x00000008040073b5 */ /* 0x0009e40008018000 */
[----:B----4-:R0:W-:Y:S02]  /*8ab0*/  UTMACMDFLUSH ;  /* 0x00000000000079b7 */ /* 0x0101e40000000000 */
.L_x_73:
[----:B------:R-:W-:Y:S05]  /*8ac0*/  BSYNC B0 ;  /* 0x0000000000007941 */ /* 0x000fea0003800000 */
.L_x_72:
[----:B------:R-:W-:-:S04]  /*8ad0*/  DEPBAR.LE SB0, 0x0 ;  /* 0x000080000000791a */ /* 0x000fc80000000000 */
[----:B------:R-:W-:Y:S05]  /*8ae0*/  EXIT ;  /* 0x000000000000794d */ /* 0x000fea0003800000 */
.L_x_7:
[----:B-1----:R1:W2:Y:S02]  /*8af0*/  SYNCS.PHASECHK.TRANS64.TRYWAIT P2, [R3+URZ+0x7848], R2 ;  /* 0x00784802030075a7 */ /* 0x0022a4000804017f */
[----:B--2---:R-:W-:Y:S05]  /*8b00*/  @!P2 NANOSLEEP.SYNCS 0x989680 ;  /* 0x009896800000a95d */ /* 0x004fea0003900000 */
[----:B------:R-:W2:Y:S02]  /*8b10*/  @!P2 SYNCS.PHASECHK.TRANS64 P2, [R3+URZ+0x7848], R2 ;  /* 0x007848020300a5a7 */ /* 0x000ea4000804007f */
[----:B--2---:R-:W-:Y:S05]  /*8b20*/  @!P2 BRA `(.L_x_7) ;  /* 0xfffffffc00f0a947 */ /* 0x004fea000383ffff */
[----:B------:R-:W-:Y:S05]  /*8b30*/  BRA `(.L_x_74) ;  /* 0xffffff7800f07947 */ /* 0x000fea000383ffff */
.L_x_12:
[----:B-1----:R1:W2:Y:S02]  /*8b40*/  SYNCS.PHASECHK.TRANS64.TRYWAIT P1, [R0+URZ+0x7820], R3 ;  /* 0x00782003000075a7 */ /* 0x0022a4000802017f */
[----:B--2---:R-:W-:Y:S05]  /*8b50*/  @!P1 NANOSLEEP.SYNCS 0x989680 ;  /* 0x009896800000995d */ /* 0x004fea0003900000 */
[----:B------:R-:W2:Y:S02]  /*8b60*/  @!P1 SYNCS.PHASECHK.TRANS64 P1, [R0+URZ+0x7820], R3 ;  /* 0x00782003000095a7 */ /* 0x000ea4000802007f */
[----:B--2---:R-:W-:Y:S05]  /*8b70*/  @!P1 BRA `(.L_x_12) ;  /* 0xfffffffc00f09947 */ /* 0x004fea000383ffff */
[----:B------:R-:W-:Y:S05]  /*8b80*/  BRA `(.L_x_75) ;  /* 0xffffff7c00c07947 */ /* 0x000fea000383ffff */
.L_x_14:
[----:B-1----:R1:W2:Y:S02]  /*8b90*/  SYNCS.PHASECHK.TRANS64.TRYWAIT P1, [R0+URZ+0x7820], R9 ;  /* 0x00782009000075a7 */ /* 0x0022a4000802017f */
[----:B--2---:R-:W-:Y:S05]  /*8ba0*/  @!P1 NANOSLEEP.SYNCS 0x989680 ;  /* 0x009896800000995d */ /* 0x004fea0003900000 */
[----:B------:R-:W2:Y:S02]  /*8bb0*/  @!P1 SYNCS.PHASECHK.TRANS64 P1, [R0+URZ+0x7820], R9 ;  /* 0x00782009000095a7 */ /* 0x000ea4000802007f */
[----:B--2---:R-:W-:Y:S05]  /*8bc0*/  @!P1 BRA `(.L_x_14) ;  /* 0xfffffffc00f09947 */ /* 0x004fea000383ffff */
[----:B------:R-:W-:Y:S05]  /*8bd0*/  BRA `(.L_x_76) ;  /* 0xffffff8000507947 */ /* 0x000fea000383ffff */
.L_x_17:
[----:B-1----:R1:W2:Y:S02]  /*8be0*/  SYNCS.PHASECHK.TRANS64.TRYWAIT P1, [R2+URZ+0x7820], R9 ;  /* 0x00782009020075a7 */ /* 0x0022a4000802017f */
[----:B--2---:R-:W-:Y:S05]  /*8bf0*/  @!P1 NANOSLEEP.SYNCS 0x989680 ;  /* 0x009896800000995d */ /* 0x004fea0003900000 */
[----:B------:R-:W2:Y:S02]  /*8c00*/  @!P1 SYNCS.PHASECHK.TRANS64 P1, [R2+URZ+0x7820], R9 ;  /* 0x00782009020095a7 */ /* 0x000ea4000802007f */
[----:B--2---:R-:W-:Y:S05]  /*8c10*/  @!P1 BRA `(.L_x_17) ;  /* 0xfffffffc00f09947 */ /* 0x004fea000383ffff */
[----:B------:R-:W-:Y:S05]  /*8c20*/  BRA `(.L_x_77) ;  /* 0xffffff8000fc7947 */ /* 0x000fea000383ffff */
.L_x_19:
[----:B-1----:R1:W2:Y:S02]  /*8c30*/  SYNCS.PHASECHK.TRANS64.TRYWAIT P1, [R9+URZ+0x7820], R2 ;  /* 0x00782002090075a7 */ /* 0x0022a4000802017f */
[----:B--2---:R-:W-:Y:S05]  /*8c40*/  @!P1 NANOSLEEP.SYNCS 0x989680 ;  /* 0x009896800000995d */ /* 0x004fea0003900000 */
[----:B------:R-:W2:Y:S02]  /*8c50*/  @!P1 SYNCS.PHASECHK.TRANS64 P1, [R9+URZ+0x7820], R2 ;  /* 0x00782002090095a7 */ /* 0x000ea4000802007f */
[----:B--2---:R-:W-:Y:S05]  /*8c60*/  @!P1 BRA `(.L_x_19) ;  /* 0xfffffffc00f09947 */ /* 0x004fea000383ffff */
[----:B------:R-:W-:Y:S05]  /*8c70*/  BRA `(.L_x_78) ;  /* 0xffffff8400a47947 */ /* 0x000fea000383ffff */
.L_x_21:
[----:B-1----:R1:W2:Y:S02]  /*8c80*/  SYNCS.PHASECHK.TRANS64.TRYWAIT P1, [R2+URZ+0x7840], R19 ;  /* 0x00784013020075a7 */ /* 0x0022a4000802017f */
[----:B--2---:R-:W-:Y:S05]  /*8c90*/  @!P1 NANOSLEEP.SYNCS 0x989680 ;  /* 0x009896800000995d */ /* 0x004fea0003900000 */
[----:B------:R-:W2:Y:S02]  /*8ca0*/  @!P1 SYNCS.PHASECHK.TRANS64 P1, [R2+URZ+0x7840], R19 ;  /* 0x00784013020095a7 */ /* 0x000ea4000802007f */
[----:B--2---:R-:W-:Y:S05]  /*8cb0*/  @!P1 BRA `(.L_x_21) ;  /* 0xfffffffc00f09947 */ /* 0x004fea000383ffff */
[----:B------:R-:W-:Y:S05]  /*8cc0*/  BRA `(.L_x_79) ;  /* 0xffffff8800547947 */ /* 0x000fea000383ffff */
.L_x_22:
[----:B--2---:R2:W3:Y:S02]  /*8cd0*/  SYNCS.PHASECHK.TRANS64.TRYWAIT P1, [R2+URZ+0x7800], R19 ;  /* 0x00780013020075a7 */ /* 0x0044e4000802017f */
[----:B---3--:R-:W-:Y:S05]  /*8ce0*/  @!P1 NANOSLEEP.SYNCS 0x989680 ;  /* 0x009896800000995d */ /* 0x008fea0003900000 */
[----:B------:R-:W3:Y:S02]  /*8cf0*/  @!P1 SYNCS.PHASECHK.TRANS64 P1, [R2+URZ+0x7800], R19 ;  /* 0x00780013020095a7 */ /* 0x000ee4000802007f */
[----:B---3--:R-:W-:Y:S05]  /*8d00*/  @!P1 BRA `(.L_x_22) ;  /* 0xfffffffc00f09947 */ /* 0x008fea000383ffff */
[----:B------:R-:W-:Y:S05]  /*8d10*/  BRA `(.L_x_80) ;  /* 0xffffff8800607947 */ /* 0x000fea000383ffff */
.L_x_23:
[----:B---3--:R3:W4:Y:S02]  /*8d20*/  SYNCS.PHASECHK.TRANS64.TRYWAIT P6, [R2+URZ+0x7808], R19 ;  /* 0x00780813020075a7 */ /* 0x00872400080c017f */
[----:B----4-:R-:W-:Y:S05]  /*8d30*/  @!P6 NANOSLEEP.SYNCS 0x989680 ;  /* 0x009896800000e95d */ /* 0x010fea0003900000 */
[----:B------:R-:W4:Y:S02]  /*8d40*/  @!P6 SYNCS.PHASECHK.TRANS64 P6, [R2+URZ+0x7808], R19 ;  /* 0x007808130200e5a7 */ /* 0x000f2400080c007f */
[----:B----4-:R-:W-:Y:S05]  /*8d50*/  @!P6 BRA `(.L_x_23) ;  /* 0xfffffffc00f0e947 */ /* 0x010fea000383ffff */
[----:B------:R-:W-:Y:S05]  /*8d60*/  BRA `(.L_x_81) ;  /* 0xffffff98001c7947 */ /* 0x000fea000383ffff */
.L_x_25:
[----:B-1----:R1:W2:Y:S02]  /*8d70*/  SYNCS.PHASECHK.TRANS64.TRYWAIT P2, [R15+URZ+0x7800], R14 ;  /* 0x0078000e0f0075a7 */ /* 0x0022a4000804017f */
[----:B--2---:R-:W-:Y:S05]  /*8d80*/  @!P2 NANOSLEEP.SYNCS 0x989680 ;  /* 0x009896800000a95d */ /* 0x004fea0003900000 */
[----:B------:R-:W2:Y:S02]  /*8d90*/  @!P2 SYNCS.PHASECHK.TRANS64 P2, [R15+URZ+0x7800], R14 ;  /* 0x0078000e0f00a5a7 */ /* 0x000ea4000804007f */
[----:B--2---:R-:W-:Y:S05]  /*8da0*/  @!P2 BRA `(.L_x_25) ;  /* 0xfffffffc00f0a947 */ /* 0x004fea000383ffff */
[----:B------:R-:W-:Y:S05]  /*8db0*/  BRA `(.L_x_82) ;  /* 0xffffffa400107947 */ /* 0x000fea000383ffff */
.L_x_28:
[----:B-1----:R1:W2:Y:S02]  /*8dc0*/  SYNCS.PHASECHK.TRANS64.TRYWAIT P3, [R14+URZ+0x7820], R15 ;  /* 0x0078200f0e0075a7 */ /* 0x0022a4000806017f */
[----:B--2---:R-:W-:Y:S05]  /*8dd0*/  @!P3 NANOSLEEP.SYNCS 0x989680 ;  /* 0x009896800000b95d */ /* 0x004fea0003900000 */
[----:B------:R-:W2:Y:S02]  /*8de0*/  @!P3 SYNCS.PHASECHK.TRANS64 P3, [R14+URZ+0x7820], R15 ;  /* 0x0078200f0e00b5a7 */ /* 0x000ea4000806007f */
[----:B--2---:R-:W-:Y:S05]  /*8df0*/  @!P3 BRA `(.L_x_28) ;  /* 0xfffffffc00f0b947 */ /* 0x004fea000383ffff */
[----:B------:R-:W-:Y:S05]  /*8e00*/  BRA `(.L_x_83) ;  /* 0xffffffa400647947 */ /* 0x000fea000383ffff */
.L_x_30:
[----:B-1----:R1:W4:Y:S02]  /*8e10*/  SYNCS.PHASECHK.TRANS64.TRYWAIT P5, [R83+URZ+0x7800], R82 ;  /* 0x00780052530075a7 */ /* 0x00232400080a017f */
[----:B----4-:R-:W-:Y:S05]  /*8e20*/  @!P5 NANOSLEEP.SYNCS 0x989680 ;  /* 0x009896800000d95d */ /* 0x010fea0003900000 */
[----:B------:R-:W4:Y:S02]  /*8e30*/  @!P5 SYNCS.PHASECHK.TRANS64 P5, [R83+URZ+0x7800], R82 ;  /* 0x007800525300d5a7 */ /* 0x000f2400080a007f */
[----:B----4-:R-:W-:Y:S05]  /*8e40*/  @!P5 BRA `(.L_x_30) ;  /* 0xfffffffc00f0d947 */ /* 0x010fea000383ffff */
[----:B------:R-:W-:Y:S05]  /*8e50*/  BRA `(.L_x_84) ;  /* 0xffffffac000c7947 */ /* 0x000fea000383ffff */
.L_x_34:
[----:B-1----:R1:W2:Y:S02]  /*8e60*/  SYNCS.PHASECHK.TRANS64.TRYWAIT P2, [R19+URZ+0x7820], R20 ;  /* 0x00782014130075a7 */ /* 0x0022a4000804017f */
[----:B--2---:R-:W-:Y:S05]  /*8e70*/  @!P2 NANOSLEEP.SYNCS 0x989680 ;  /* 0x009896800000a95d */ /* 0x004fea0003900000 */
[----:B------:R-:W2:Y:S02]  /*8e80*/  @!P2 SYNCS.PHASECHK.TRANS64 P2, [R19+URZ+0x7820], R20 ;  /* 0x007820141300a5a7 */ /* 0x000ea4000804007f */
[----:B--2---:R-:W-:Y:S05]  /*8e90*/  @!P2 BRA `(.L_x_34) ;  /* 0xfffffffc00f0a947 */ /* 0x004fea000383ffff */
[----:B------:R-:W-:Y:S05]  /*8ea0*/  BRA `(.L_x_85) ;  /* 0xffffffc000007947 */ /* 0x000fea000383ffff */
.L_x_38:
[----:B-1----:R1:W2:Y:S02]  /*8eb0*/  SYNCS.PHASECHK.TRANS64.TRYWAIT P1, [R15+URZ+0x7800], R14 ;  /* 0x0078000e0f0075a7 */ /* 0x0022a4000802017f */
[----:B--2---:R-:W-:Y:S05]  /*8ec0*/  @!P1 NANOSLEEP.SYNCS 0x989680 ;  /* 0x009896800000995d */ /* 0x004fea0003900000 */
[----:B------:R-:W2:Y:S02]  /*8ed0*/  @!P1 SYNCS.PHASECHK.TRANS64 P1, [R15+URZ+0x7800], R14 ;  /* 0x0078000e0f0095a7 */ /* 0x000ea4000802007f */
[----:B--2---:R-:W-:Y:S05]  /*8ee0*/  @!P1 BRA `(.L_x_38) ;  /* 0xfffffffc00f09947 */ /* 0x004fea000383ffff */
[----:B------:R-:W-:Y:S05]  /*8ef0*/  BRA `(.L_x_86) ;  /* 0xffffffc000d87947 */ /* 0x000fea000383ffff */
.L_x_41:
[----:B-1----:R1:W2:Y:S02]  /*8f00*/  SYNCS.PHASECHK.TRANS64.TRYWAIT P2, [R14+URZ+0x7820], R15 ;  /* 0x0078200f0e0075a7 */ /* 0x0022a4000804017f */
[----:B--2---:R-:W-:Y:S05]  /*8f10*/  @!P2 NANOSLEEP.SYNCS 0x989680 ;  /* 0x009896800000a95d */ /* 0x004fea0003900000 */
[----:B------:R-:W2:Y:S02]  /*8f20*/  @!P2 SYNCS.PHASECHK.TRANS64 P2, [R14+URZ+0x7820], R15 ;  /* 0x0078200f0e00a5a7 */ /* 0x000ea4000804007f */
[----:B--2---:R-:W-:Y:S05]  /*8f30*/  @!P2 BRA `(.L_x_41) ;  /* 0xfffffffc00f0a947 */ /* 0x004fea000383ffff */
[----:B------:R-:W-:Y:S05]  /*8f40*/  BRA `(.L_x_87) ;  /* 0xffffffc400447947 */ /* 0x000fea000383ffff */
.L_x_44:
[----:B-1----:R1:W4:Y:S02]  /*8f50*/  SYNCS.PHASECHK.TRANS64.TRYWAIT P2, [R83+URZ+0x7800], R24 ;  /* 0x00780018530075a7 */ /* 0x002324000804017f */
[----:B----4-:R-:W-:Y:S05]  /*8f60*/  @!P2 NANOSLEEP.SYNCS 0x989680 ;  /* 0x009896800000a95d */ /* 0x010fea0003900000 */
[----:B------:R-:W4:Y:S02]  /*8f70*/  @!P2 SYNCS.PHASECHK.TRANS64 P2, [R83+URZ+0x7800], R24 ;  /* 0x007800185300a5a7 */ /* 0x000f24000804007f */
[----:B----4-:R-:W-:Y:S05]  /*8f80*/  @!P2 BRA `(.L_x_44) ;  /* 0xfffffffc00f0a947 */ /* 0x010fea000383ffff */
[----:B------:R-:W-:Y:S05]  /*8f90*/  BRA `(.L_x_88) ;  /* 0xffffffd000047947 */ /* 0x000fea000383ffff */
.L_x_48:
[----:B-1----:R1:W2:Y:S02]  /*8fa0*/  SYNCS.PHASECHK.TRANS64.TRYWAIT P1, [R4+URZ+0x7820], R19 ;  /* 0x00782013040075a7 */ /* 0x0022a4000802017f */
[----:B--2---:R-:W-:Y:S05]  /*8fb0*/  @!P1 NANOSLEEP.SYNCS 0x989680 ;  /* 0x009896800000995d */ /* 0x004fea0003900000 */
[----:B------:R-:W2:Y:S02]  /*8fc0*/  @!P1 SYNCS.PHASECHK.TRANS64 P1, [R4+URZ+0x7820], R19 ;  /* 0x00782013040095a7 */ /* 0x000ea4000802007f */
[----:B--2---:R-:W-:Y:S05]  /*8fd0*/  @!P1 BRA `(.L_x_48) ;  /* 0xfffffffc00f09947 */ /* 0x004fea000383ffff */
[----:B------:R-:W-:Y:S05]  /*8fe0*/  BRA `(.L_x_89) ;  /* 0xffffffe4001c7947 */ /* 0x000fea000383ffff */
        .weak           $__internal_0_$__cuda_sm20_rcp_rn_f32_slowpath
        .type           $__internal_0_$__cuda_sm20_rcp_rn_f32_slowpath,@function
        .size           $__internal_0_$__cuda_sm20_rcp_rn_f32_slowpath,(.L_x_95 - $__internal_0_$__cuda_sm20_rcp_rn_f32_slowpath)
$__internal_0_$__cuda_sm20_rcp_rn_f32_slowpath:
[----:B------:R-:W-:Y:S01]  /*8ff0*/  IMAD.SHL.U32 R0, R3, 0x2, RZ ;  /* 0x0000000203007824 */ /* 0x000fe200078e00ff */
[----:B------:R-:W-:Y:S04]  /*9000*/  BSSY B2, `(.L_x_90) ;  /* 0x0000030000027945 */ /* 0x000fe80003800000 */
[----:B------:R-:W-:-:S04]  /*9010*/  SHF.R.U32.HI R13, RZ, 0x18, R0 ;  /* 0x00000018ff0d7819 */ /* 0x000fc80000011600 */
[----:B------:R-:W-:-:S13]  /*9020*/  ISETP.NE.U32.AND P0, PT, R13, RZ, PT ;  /* 0x000000ff0d00720c */ /* 0x000fda0003f05070 */
[----:B------:R-:W-:Y:S05]  /*9030*/  @P0 BRA `(.L_x_91) ;  /* 0x0000000000280947 */ /* 0x000fea0003800000 */
[----:B------:R-:W-:-:S04]  /*9040*/  SHF.L.U32 R0, R3, 0x1, RZ ;  /* 0x0000000103007819 */ /* 0x000fc800000006ff */
[----:B------:R-:W-:-:S13]  /*9050*/  ISETP.NE.AND P0, PT, R0, RZ, PT ;  /* 0x000000ff0000720c */ /* 0x000fda0003f05270 */
[----:B------:R-:W-:Y:S01]  /*9060*/  @P0 FFMA R9, R3, 1.84467440737095516160e+19, RZ ;  /* 0x5f80000003090823 */ /* 0x000fe200000000ff */
[----:B------:R-:W-:Y:S08]  /*9070*/  @!P0 MUFU.RCP R8, R3 ;  /* 0x0000000300088308 */ /* 0x000ff00000001000 */
[----:B------:R-:W1:Y:S02]  /*9080*/  @P0 MUFU.RCP R0, R9 ;  /* 0x0000000900000308 */ /* 0x000e640000001000 */
[----:B-1----:R-:W-:-:S04]  /*9090*/  @P0 FFMA R10, R9, R0, -1 ;  /* 0xbf800000090a0423 */ /* 0x002fc80000000000 */
[----:B------:R-:W-:-:S04]  /*90a0*/  @P0 FADD.FTZ R11, -R10, -RZ ;  /* 0x800000ff0a0b0221 */ /* 0x000fc80000010100 */
[----:B------:R-:W-:-:S04]  /*90b0*/  @P0 FFMA R0, R0, R11, R0 ;  /* 0x0000000b00000223 */ /* 0x000fc80000000000 */
[----:B------:R-:W-:Y:S01]  /*90c0*/  @P0 FFMA R8, R0, 1.84467440737095516160e+19, RZ ;  /* 0x5f80000000080823 */ /* 0x000fe200000000ff */
[----:B------:R-:W-:Y:S06]  /*90d0*/  BRA `(.L_x_92) ;  /* 0x0000000000887947 */ /* 0x000fec0003800000 */
.L_x_91:
[----:B------:R-:W-:-:S05]  /*90e0*/  VIADD R18, R13, 0xffffff03 ;  /* 0xffffff030d127836 */ /* 0x000fca0000000000 */
[----:B------:R-:W-:-:S13]  /*90f0*/  ISETP.GT.U32.AND P0, PT, R18, 0x1, PT ;  /* 0x000000011200780c */ /* 0x000fda0003f04070 */
[----:B------:R-:W-:Y:S05]  /*9100*/  @P0 BRA `(.L_x_93) ;  /* 0x0000000000780947 */ /* 0x000fea0003800000 */
[----:B------:R-:W-:Y:S01]  /*9110*/  LOP3.LUT R0, R3, 0x7fffff, RZ, 0xc0, !PT ;  /* 0x007fffff03007812 */ /* 0x000fe200078ec0ff */
[----:B------:R-:W-:-:S03]  /*9120*/  IMAD.MOV.U32 R11, RZ, RZ, 0x3 ;  /* 0x00000003ff0b7424 */ /* 0x000fc600078e00ff */
[----:B------:R-:W-:Y:S02]  /*9130*/  LOP3.LUT R0, R0, 0x3f800000, RZ, 0xfc, !PT ;  /* 0x3f80000000007812 */ /* 0x000fe400078efcff */
[----:B------:R-:W-:Y:S02]  /*9140*/  SHF.L.U32 R11, R11, R18, RZ ;  /* 0x000000120b0b7219 */ /* 0x000fe400000006ff */
[----:B------:R-:W1:Y:S02]  /*9150*/  MUFU.RCP R9, R0 ;  /* 0x0000000000097308 */ /* 0x000e640000001000 */
[----:B-1----:R-:W-:-:S04]  /*9160*/  FFMA R8, R0, R9, -1 ;  /* 0xbf80000000087423 */ /* 0x002fc80000000009 */
[----:B------:R-:W-:-:S04]  /*9170*/  FADD.FTZ R8, -R8, -RZ ;  /* 0x800000ff08087221 */ /* 0x000fc80000010100 */
[CCC-:B------:R-:W-:Y:S01]  /*9180*/  FFMA.RM R10, R9.reuse, R8.reuse, R9.reuse ;  /* 0x00000008090a7223 */ /* 0x1c0fe20000004009 */
[----:B------:R-:W-:-:S04]  /*9190*/  FFMA.RP R9, R9, R8, R9 ;  /* 0x0000000809097223 */ /* 0x000fc80000008009 */
[C---:B------:R-:W-:Y:S02]  /*91a0*/  LOP3.LUT R8, R10.reuse, 0x7fffff, RZ, 0xc0, !PT ;  /* 0x007fffff0a087812 */ /* 0x040fe400078ec0ff */
[----:B------:R-:W-:Y:S02]  /*91b0*/  FSETP.NEU.FTZ.AND P0, PT, R10, R9, PT ;  /* 0x000000090a00720b */ /* 0x000fe40003f1d000 */
[----:B------:R-:W-:Y:S02]  /*91c0*/  LOP3.LUT R8, R8, 0x800000, RZ, 0xfc, !PT ;  /* 0x0080000008087812 */ /* 0x000fe400078efcff */
[----:B------:R-:W-:Y:S02]  /*91d0*/  SEL R9, RZ, 0xffffffff, !P0 ;  /* 0xffffffffff097807 */ /* 0x000fe40004000000 */
[----:B------:R-:W-:Y:S02]  /*91e0*/  LOP3.LUT R11, R11, R8, RZ, 0xc0, !PT ;  /* 0x000000080b0b7212 */ /* 0x000fe400078ec0ff */
[----:B------:R-:W-:-:S02]  /*91f0*/  IADD3 R9, -R9, RZ, RZ ;  /* 0x000000ff09097210 */ /* 0x000fc40007ffe1ff */
[-C--:B------:R-:W-:Y:S02]  /*9200*/  SHF.R.U32.HI R11, RZ, R18.reuse, R11 ;  /* 0x00000012ff0b7219 */ /* 0x080fe4000001160b */
[--C-:B------:R-:W-:Y:S01]  /*9210*/  LOP3.LUT P1, RZ, R9, R18, R8.reuse, 0xf8, !PT ;  /* 0x0000001209ff7212 */ /* 0x100fe2000782f808 */
[----:B------:R-:W-:Y:S01]  /*9220*/  VIADD R9, R13, 0xffffff04 ;  /* 0xffffff040d097836 */ /* 0x000fe20000000000 */
[C---:B------:R-:W-:Y:S02]  /*9230*/  LOP3.LUT P0, RZ, R11.reuse, 0x1, RZ, 0xc0, !PT ;  /* 0x000000010bff7812 */ /* 0x040fe4000780c0ff */
[----:B------:R-:W-:Y:S02]  /*9240*/  LOP3.LUT P2, RZ, R11, 0x2, RZ, 0xc0, !PT ;  /* 0x000000020bff7812 */ /* 0x000fe4000784c0ff */
[----:B------:R-:W-:Y:S02]  /*9250*/  SHF.R.U32.HI R8, RZ, R9, R8 ;  /* 0x00000009ff087219 */ /* 0x000fe40000011608 */
[----:B------:R-:W-:-:S02]  /*9260*/  PLOP3.LUT P0, PT, P0, P1, P2, 0xe0, 0x0 ;  /* 0x000000000000781c */ /* 0x000fc40000703c20 */
[----:B------:R-:W-:Y:S02]  /*9270*/  LOP3.LUT P1, RZ, R3, 0x7fffff, RZ, 0xc0, !PT ;  /* 0x007fffff03ff7812 */ /* 0x000fe4000782c0ff */
[----:B------:R-:W-:-:S05]  /*9280*/  SEL R0, RZ, 0x1, !P0 ;  /* 0x00000001ff007807 */ /* 0x000fca0004000000 */
[----:B------:R-:W-:-:S05]  /*9290*/  IMAD.MOV R0, RZ, RZ, -R0 ;  /* 0x000000ffff007224 */ /* 0x000fca00078e0a00 */
[----:B------:R-:W-:-:S13]  /*92a0*/  ISETP.GE.AND P0, PT, R0, RZ, PT ;  /* 0x000000ff0000720c */ /* 0x000fda0003f06270 */
[----:B------:R-:W-:-:S05]  /*92b0*/  @!P0 IADD3 R8, R8, 0x1, RZ ;  /* 0x0000000108088810 */ /* 0x000fca0007ffe0ff */
[----:B------:R-:W-:-:S05]  /*92c0*/  @!P1 IMAD.SHL.U32 R8, R8, 0x2, RZ ;  /* 0x0000000208089824 */ /* 0x000fca00078e00ff */
[----:B------:R-:W-:Y:S01]  /*92d0*/  LOP3.LUT R8, R8, 0x80000000, R3, 0xf8, !PT ;  /* 0x8000000008087812 */ /* 0x000fe200078ef803 */
[----:B------:R-:W-:Y:S06]  /*92e0*/  BRA `(.L_x_92) ;  /* 0x0000000000047947 */ /* 0x000fec0003800000 */
.L_x_93:
[----:B------:R1:W2:Y:S02]  /*92f0*/  MUFU.RCP R8, R3 ;  /* 0x0000000300087308 */ /* 0x0002a40000001000 */
.L_x_92:
[----:B------:R-:W-:Y:S05]  /*9300*/  BSYNC B2 ;  /* 0x0000000000027941 */ /* 0x000fea0003800000 */
.L_x_90:
[----:B--2---:R-:W-:Y:S01]  /*9310*/  IMAD.MOV.U32 R0, RZ, RZ, R8 ;  /* 0x000000ffff007224 */ /* 0x004fe200078e0008 */
[----:B------:R-:W-:Y:S01]  /*9320*/  MOV R8, R12 ;  /* 0x0000000c00087202 */ /* 0x000fe20000000f00 */
[----:B------:R-:W-:-:S04]  /*9330*/  IMAD.MOV.U32 R9, RZ, RZ, 0x0 ;  /* 0x00000000ff097424 */ /* 0x000fc800078e00ff */
[----:B-1----:R-:W-:Y:S05]  /*9340*/  RET.REL.NODEC R8 `(_ZN7cutlass13device_kernelINS_4fmha6kernel13FmhaKernelTmaINS1_10collective15FmhaMainloopTmaINS_10bfloat16_tEfN4cute5tupleIJNS7_1CILi64EEESA_NS9_ILi48EEEEEENS4_14ResidualFusionEJEEENS4_15FmhaFwdEpilogueIS6_fNS8_IJSA_SB_SA_EEEEEJEEEEEvNT_6ParamsE) ;  /* 0xffffff6c082c7950 */ /* 0x002fea0003c3ffff */
.L_x_94:
[----:B------:R-:W-:-:S00]  /*9350*/  BRA `(.L_x_94) ;  /* 0xfffffffc00fc7947 */ /* 0x000fc0000383ffff */
[----:B------:R-:W-:-:S00]  /*9360*/  NOP ;  /* 0x0000000000007918 */ /* 0x000fc00000000000 */
        /* <DEDUP_REMOVED lines=9> */
.L_x_95:


//--------------------- .nv.global.init           --------------------------
	.section	.nv.global.init,"aw",@progbits
.nv.global.init:
	.type		$str$23,@object
	.size		$str$23,($str$24 - $str$23)
$str$23:
        /*0000*/ 	.byte	0x28, 0x61, 0x64, 0x64, 0x72, 0x65, 0x73, 0x73, 0x20, 0x26, 0x20, 0x6d, 0x61, 0x73, 0x6b, 0x29
        /*0010*/ 	.byte	0x20, 0x3d, 0x3d, 0x20, 0x30, 0x00
	.type		$str$24,@object
	.size		$str$24,(__unnamed_1 - $str$24)
$str$24:
        /*0016*/ 	.byte	0x2f, 0x74, 0x6d, 0x70, 0x2f, 0x63, 0x75, 0x74, 0x6c, 0x61, 0x73, 0x73, 0x5f, 0x73, 0x77, 0x65
        /*0026*/ 	.byte	0x65, 0x70, 0x5f, 0x73, 0x72, 0x63, 0x2f, 0x69, 0x6e, 0x63, 0x6c, 0x75, 0x64, 0x65, 0x2f, 0x63
        /*0036*/ 	.byte	0x75, 0x74, 0x65, 0x2f, 0x70, 0x6f, 0x69, 0x6e, 0x74, 0x65, 0x72, 0x5f, 0x66, 0x6c, 0x61, 0x67
        /*0046*/ 	.byte	0x67, 0x65, 0x64, 0x2e, 0x68, 0x70, 0x70, 0x00
	.type		__unnamed_1,@object
	.size		__unnamed_1,(__unnamed_2 - __unnamed_1)
__unnamed_1:
        /*004e*/ 	.byte	0x61, 0x75, 0x74, 0x6f, 0x20, 0x63, 0x75, 0x74, 0x65, 0x3a, 0x3a, 0x61, 0x73, 0x5f, 0x70, 0x6f
        /* <DEDUP_REMOVED lines=27> */
        /*020e*/ 	.byte	0x31, 0x30, 0x32, 0x34, 0x3e, 0x3e, 0x3e, 0x3e, 0x3e, 0x5d, 0x00
	.type		__unnamed_2,@object
	.size		__unnamed_2,(.L_1 - __unnamed_2)
__unnamed_2:
        /* <DEDUP_REMOVED lines=29> */
.L_1:


//--------------------- .nv.shared._ZN7cutlass13device_kernelINS_4fmha6kernel13FmhaKernelTmaINS1_10collective15FmhaMainloopTmaINS_10bfloat16_tEfN4cute5tupleIJNS7_1CILi64EEESA_NS9_ILi48EEEEEENS4_14ResidualFusionEJEEENS4_15FmhaFwdEpilogueIS6_fNS8_IJSA_SB_SA_EEEEEJEEEEEvNT_6ParamsE --------------------------
	.section	.nv.shared._ZN7cutlass13device_kernelINS_4fmha6kernel13FmhaKernelTmaINS1_10collective15FmhaMainloopTmaINS_10bfloat16_tEfN4cute5tupleIJNS7_1CILi64EEESA_NS9_ILi48EEEEEENS4_14ResidualFusionEJEEENS4_15FmhaFwdEpilogueIS6_fNS8_IJSA_SB_SA_EEEEEJEEEEEvNT_6ParamsE,"aw",@nobits
	.sectionflags	@""
	.align	16
	.zero		1024


//--------------------- .nv.shared.reserved.0     --------------------------
	.section	.nv.shared.reserved.0,"aw",@nobits
	.weak		__nv_reservedSMEM_offset_0_alias
	.size		__nv_reservedSMEM_offset_0_alias, 0, 0
	.other		__nv_reservedSMEM_offset_0_alias,@"STO_CUDA_RESERVED_SHARED STV_DEFAULT"
__nv_reservedSMEM_offset_0_alias:
	.zero		0


//--------------------- .nv.global                --------------------------
	.section	.nv.global,"aw",@nobits
.nv.global:
	.type		_ZN39_INTERNAL_e9692a80_4_k_cu_525325de_29924cute1_E,@object
	.size		_ZN39_INTERNAL_e9692a80_4_k_cu_525325de_29924cute1_E,(_ZN39_INTERNAL_e9692a80_4_k_cu_525325de_29924cuda3std3__45__cpo6cbeginE - _ZN39_INTERNAL_e9692a80_4_k_cu_525325de_29924cute1_E)
_ZN39_INTERNAL_e9692a80_4_k_cu_525325de_29924cute1_E:
	.zero		1
	.type		_ZN39_INTERNAL_e9692a80_4_k_cu_525325de_29924cuda3std3__45__cpo6cbeginE,@object
	.size		_ZN39_INTERNAL_e9692a80_4_k_cu_525325de_29924cuda3std3__45__cpo6cbeginE,(_ZN39_INTERNAL_e9692a80_4_k_cu_525325de_29924cuda3std3__48in_placeE - _ZN39_INTERNAL_e9692a80_4_k_cu_525325de_29924cuda3std3__45__cpo6cbeginE)
_ZN39_INTERNAL_e9692a80_4_k_cu_525325de_29924cuda3std3__45__cpo6cbeginE:
	.zero		1
	.type		_ZN39_INTERNAL_e9692a80_4_k_cu_525325de_29924cuda3std3__48in_placeE,@object
	.size		_ZN39_INTERNAL_e9692a80_4_k_cu_525325de_29924cuda3std3__48in_placeE,(_ZN39_INTERNAL_e9692a80_4_k_cu_525325de_29924cuda3std6ranges3__45__cpo9iter_moveE - _ZN39_INTERNAL_e9692a80_4_k_cu_525325de_29924cuda3std3__48in_placeE)
_ZN39_INTERNAL_e9692a80_4_k_cu_525325de_29924cuda3std3__48in_placeE:
	.zero		1
	.type		_ZN39_INTERNAL_e9692a80_4_k_cu_525325de_29924cuda3std6ranges3__45__cpo9iter_moveE,@object
	.size		_ZN39_INTERNAL_e9692a80_4_k_cu_525325de_29924cuda3std6ranges3__45__cpo9iter_moveE,(_ZN39_INTERNAL_e9692a80_4_k_cu_525325de_29924cuda3std3__45__cpo5beginE - _ZN39_INTERNAL_e9692a80_4_k_cu_525325de_29924cuda3std6ranges3__45__cpo9iter_moveE)
_ZN39_INTERNAL_e9692a80_4_k_cu_525325de_29924cuda3std6ranges3__45__cpo9iter_moveE:
	.zero		1
	.type		_ZN39_INTERNAL_e9692a80_4_k_cu_525325de_29924cuda3std3__45__cpo5beginE,@object
	.size		_ZN39_INTERNAL_e9692a80_4_k_cu_525325de_29924cuda3std3__45__cpo5beginE,(_ZN39_INTERNAL_e9692a80_4_k_cu_525325de_29924cuda3std3__441_GLOBAL__N__e9692a80_4_k_cu_525325de_29926ignoreE - _ZN39_INTERNAL_e9692a80_4_k_cu_525325de_29924cuda3std3__45__cpo5beginE)
_ZN39_INTERNAL_e9692a80_4_k_cu_525325de_29924cuda3std3__45__cpo5beginE:
	.zero		1
	.type		_ZN39_INTERNAL_e9692a80_4_k_cu_525325de_29924cuda3std3__441_GLOBAL__N__e9692a80_4_k_cu_525325de_29926ignoreE,@object
	.size		_ZN39_INTERNAL_e9692a80_4_k_cu_525325de_29924cuda3std3__441_GLOBAL__N__e9692a80_4_k_cu_525325de_29926ignoreE,(_ZN39_INTERNAL_e9692a80_4_k_cu_525325de_29924cute7productE - _ZN39_INTERNAL_e9692a80_4_k_cu_525325de_29924cuda3std3__441_GLOBAL__N__e9692a80_4_k_cu_525325de_29926ignoreE)
_ZN39_INTERNAL_e9692a80_4_k_cu_525325de_29924cuda3std3__441_GLOBAL__N__e9692a80_4_k_cu_525325de_29926ignoreE:
	.zero		1
	.type		_ZN39_INTERNAL_e9692a80_4_k_cu_525325de_29924cute7productE,@object
	.size		_ZN39_INTERNAL_e9692a80_4_k_cu_525325de_29924cute7productE,(_ZN39_INTERNAL_e9692a80_4_k_cu_525325de_29924cuda3std3__45__cpo3endE - _ZN39_INTERNAL_e9692a80_4_k_cu_525325de_29924cute7productE)
_ZN39_INTERNAL_e9692a80_4_k_cu_525325de_29924cute7productE:
	.zero		1
	.type		_ZN39_INTERNAL_e9692a80_4_k_cu_525325de_29924cuda3std3__45__cpo3endE,@object
	.size		_ZN39_INTERNAL_e9692a80_4_k_cu_525325de_29924cuda3std3__45__cpo3endE,(_ZN39_INTERNAL_e9692a80_4_k_cu_525325de_29924cuda3std3__419piecewise_constructE - _ZN39_INTERNAL_e9692a80_4_k_cu_525325de_29924cuda3std3__45__cpo3endE)
_ZN39_INTERNAL_e9692a80_4_k_cu_525325de_29924cuda3std3__45__cpo3endE:
	.zero		1
	.type		_ZN39_INTERNAL_e9692a80_4_k_cu_525325de_29924cuda3std3__419piecewise_constructE,@object
	.size		_ZN39_INTERNAL_e9692a80_4_k_cu_525325de_29924cuda3std3__419piecewise_constructE,(_ZN39_INTERNAL_e9692a80_4_k_cu_525325de_29924cuda3std3__45__cpo4cendE - _ZN39_INTERNAL_e9692a80_4_k_cu_525325de_29924cuda3std3__419piecewise_constructE)
_ZN39_INTERNAL_e9692a80_4_k_cu_525325de_29924cuda3std3__419piecewise_constructE:
	.zero		1
	.type		_ZN39_INTERNAL_e9692a80_4_k_cu_525325de_29924cuda3std3__45__cpo4cendE,@object
	.size		_ZN39_INTERNAL_e9692a80_4_k_cu_525325de_29924cuda3std3__45__cpo4cendE,(_ZN39_INTERNAL_e9692a80_4_k_cu_525325de_29924cuda3std6ranges3__45__cpo4swapE - _ZN39_INTERNAL_e9692a80_4_k_cu_525325de_29924cuda3std3__45__cpo4cendE)
_ZN39_INTERNAL_e9692a80_4_k_cu_525325de_29924cuda3std3__45__cpo4cendE:
	.zero		1
	.type		_ZN39_INTERNAL_e9692a80_4_k_cu_525325de_29924cuda3std6ranges3__45__cpo4swapE,@object
	.size		_ZN39_INTERNAL_e9692a80_4_k_cu_525325de_29924cuda3std6ranges3__45__cpo4swapE,(.L_9 - _ZN39_INTERNAL_e9692a80_4_k_cu_525325de_29924cuda3std6ranges3__45__cpo4swapE)
_ZN39_INTERNAL_e9692a80_4_k_cu_525325de_29924cuda3std6ranges3__45__cpo4swapE:
	.zero		1
.L_9:


//--------------------- .nv.constant0._ZN7cutlass13device_kernelINS_4fmha6kernel13FmhaKernelTmaINS1_10collective15FmhaMainloopTmaINS_10bfloat16_tEfN4cute5tupleIJNS7_1CILi64EEESA_NS9_ILi48EEEEEENS4_14ResidualFusionEJEEENS4_15FmhaFwdEpilogueIS6_fNS8_IJSA_SB_SA_EEEEEJEEEEEvNT_6ParamsE --------------------------
	.section	.nv.constant0._ZN7cutlass13device_kernelINS_4fmha6kernel13FmhaKernelTmaINS1_10collective15FmhaMainloopTmaINS_10bfloat16_tEfN4cute5tupleIJNS7_1CILi64EEESA_NS9_ILi48EEEEEENS4_14ResidualFusionEJEEENS4_15FmhaFwdEpilogueIS6_fNS8_IJSA_SB_SA_EEEEEJEEEEEvNT_6ParamsE,"a",@progbits
	.sectionflags	@""
	.align	4
.nv.constant0._ZN7cutlass13device_kernelINS_4fmha6kernel13FmhaKernelTmaINS1_10collective15FmhaMainloopTmaINS_10bfloat16_tEfN4cute5tupleIJNS7_1CILi64EEESA_NS9_ILi48EEEEEENS4_14ResidualFusionEJEEENS4_15FmhaFwdEpilogueIS6_fNS8_IJSA_SB_SA_EEEEEJEEEEEvNT_6ParamsE:
	.zero		2688


//--------------------- SYMBOLS --------------------------

	.type		.nv.reservedSmem.offset0,@object
	.size		.nv.reservedSmem.offset0,0x4
	.type		__assertfail,@function
